	.target	sm_90a

	.elftype	@"ET_EXEC"


//--------------------- .note.nv.tkinfo           --------------------------
	.section	.note.nv.tkinfo,"",@"SHT_NOTE"
	.sectionflags	@"SHF_NOTE_NV_TKINFO"
	.tkinfo
        /*0018*/ 	.word	0x00000002
        /*0030*/ 	.string	""
        /*0030*/ 	.string	"ptxas"
        /*0030*/ 	.string	"Cuda compilation tools, release 13.0, V13.0.88"
        /*0030*/ 	.string	"Build cuda_13.0.r13.0/compiler.36424714_0"
        /*0030*/ 	.string	"-arch sm_90a -m 64 "



//--------------------- .note.nv.cuinfo           --------------------------
	.section	.note.nv.cuinfo,"",@"SHT_NOTE"
	.sectionflags	@"SHF_NOTE_NV_CUINFO"
        /*0018*/ 	.short	0x0002
        /*001a*/ 	.short	0x005a
        /*001c*/ 	.short	0x0082
	.zero		2


//--------------------- .nv.info                  --------------------------
	.section	.nv.info,"",@"SHT_CUDA_INFO"
	.align	4


	//----- nvinfo : EIATTR_REGCOUNT
	.align		4
        /*0000*/ 	.byte	0x04, 0x2f
        /*0002*/ 	.short	(.L_12 - .L_11)
	.align		4
.L_11:
        /*0004*/ 	.word	index@(_ZN7cutlass13device_kernelINS_4gemm6kernel13GemmUniversalIN4cute5tupleIJiiiiEEENS1_10collective13CollectiveMmaINS1_37MainloopSm90TmaGmmaWarpSpecializedFP8ILi4ENS5_IJNS4_1CILi1EEESB_SB_EEENS1_35KernelTmaWarpSpecializedCooperativeEEENS5_IJNSA_ILi256EEENSA_ILi128EEESG_EEENS_12float_e5m2_tENS5_IJlSB_lEEENS_12float_e4m3_tESJ_NS4_8TiledMMAINS4_8MMA_AtomIJNS4_4SM904GMMA31MMA_64x128x32_F32E5M2E4M3_SS_TNILNSO_7ScaleInE1ELSQ_1EEEEEENS4_6LayoutINS5_IJNSA_ILi2EEESB_SB_EEENS5_IJSB_NSA_ILi0EEESW_EEEEENS5_IJNS4_10UnderscoreESZ_SZ_EEEEENS4_13SM90_TMA_LOADENS4_14ComposedLayoutINS4_7SwizzleILi3ELi4ELi3EEENS4_18smem_ptr_flag_bitsILi8EEENST_INS5_IJNSA_ILi8EEESG_EEENS5_IJSG_SB_EEEEEEEvNS4_8identityES12_S1C_vS1D_EENS_8epilogue10collective6detail29Sm90TmaWarpSpecializedAdapterINS1G_15DefaultEpilogueISI_SJ_SJ_NS1F_6thread17LinearCombinationISI_Li1EffLNS1K_9ScaleType4KindE0ELNS_15FloatRoundStyleE2ESI_EENS1_15EpilogueDefaultEEEEEvvEEEEvNT_6ParamsE)
        /*0008*/ 	.word	0x000000a8


	//----- nvinfo : EIATTR_FRAME_SIZE
	.align		4
.L_12:
        /*000c*/ 	.byte	0x04, 0x11
        /*000e*/ 	.short	(.L_14 - .L_13)
	.align		4
.L_13:
        /*0010*/ 	.word	index@(_ZN7cutlass13device_kernelINS_4gemm6kernel13GemmUniversalIN4cute5tupleIJiiiiEEENS1_10collective13CollectiveMmaINS1_37MainloopSm90TmaGmmaWarpSpecializedFP8ILi4ENS5_IJNS4_1CILi1EEESB_SB_EEENS1_35KernelTmaWarpSpecializedCooperativeEEENS5_IJNSA_ILi256EEENSA_ILi128EEESG_EEENS_12float_e5m2_tENS5_IJlSB_lEEENS_12float_e4m3_tESJ_NS4_8TiledMMAINS4_8MMA_AtomIJNS4_4SM904GMMA31MMA_64x128x32_F32E5M2E4M3_SS_TNILNSO_7ScaleInE1ELSQ_1EEEEEENS4_6LayoutINS5_IJNSA_ILi2EEESB_SB_EEENS5_IJSB_NSA_ILi0EEESW_EEEEENS5_IJNS4_10UnderscoreESZ_SZ_EEEEENS4_13SM90_TMA_LOADENS4_14ComposedLayoutINS4_7SwizzleILi3ELi4ELi3EEENS4_18smem_ptr_flag_bitsILi8EEENST_INS5_IJNSA_ILi8EEESG_EEENS5_IJSG_SB_EEEEEEEvNS4_8identityES12_S1C_vS1D_EENS_8epilogue10collective6detail29Sm90TmaWarpSpecializedAdapterINS1G_15DefaultEpilogueISI_SJ_SJ_NS1F_6thread17LinearCombinationISI_Li1EffLNS1K_9ScaleType4KindE0ELNS_15FloatRoundStyleE2ESI_EENS1_15EpilogueDefaultEEEEEvvEEEEvNT_6ParamsE)
        /*0014*/ 	.word	0x000000f0


	//----- nvinfo : EIATTR_MIN_STACK_SIZE
	.align		4
.L_14:
        /*0018*/ 	.byte	0x04, 0x12
        /*001a*/ 	.short	(.L_16 - .L_15)
	.align		4
.L_15:
        /*001c*/ 	.word	index@(_ZN7cutlass13device_kernelINS_4gemm6kernel13GemmUniversalIN4cute5tupleIJiiiiEEENS1_10collective13CollectiveMmaINS1_37MainloopSm90TmaGmmaWarpSpecializedFP8ILi4ENS5_IJNS4_1CILi1EEESB_SB_EEENS1_35KernelTmaWarpSpecializedCooperativeEEENS5_IJNSA_ILi256EEENSA_ILi128EEESG_EEENS_12float_e5m2_tENS5_IJlSB_lEEENS_12float_e4m3_tESJ_NS4_8TiledMMAINS4_8MMA_AtomIJNS4_4SM904GMMA31MMA_64x128x32_F32E5M2E4M3_SS_TNILNSO_7ScaleInE1ELSQ_1EEEEEENS4_6LayoutINS5_IJNSA_ILi2EEESB_SB_EEENS5_IJSB_NSA_ILi0EEESW_EEEEENS5_IJNS4_10UnderscoreESZ_SZ_EEEEENS4_13SM90_TMA_LOADENS4_14ComposedLayoutINS4_7SwizzleILi3ELi4ELi3EEENS4_18smem_ptr_flag_bitsILi8EEENST_INS5_IJNSA_ILi8EEESG_EEENS5_IJSG_SB_EEEEEEEvNS4_8identityES12_S1C_vS1D_EENS_8epilogue10collective6detail29Sm90TmaWarpSpecializedAdapterINS1G_15DefaultEpilogueISI_SJ_SJ_NS1F_6thread17LinearCombinationISI_Li1EffLNS1K_9ScaleType4KindE0ELNS_15FloatRoundStyleE2ESI_EENS1_15EpilogueDefaultEEEEEvvEEEEvNT_6ParamsE)
        /*0020*/ 	.word	0x000000f0
.L_16:


//--------------------- .nv.compat                --------------------------
	.section	.nv.compat,"",@"SHT_CUDA_COMPAT_INFO"
	.align	4
        /*0000*/ 	.byte	0x02, 0x09, 0x01, 0x00, 0x02, 0x02, 0x04, 0x00, 0x02, 0x05, 0x05, 0x00, 0x03, 0x07, 0x01, 0x01
        /*0010*/ 	.byte	0x02, 0x03, 0x01, 0x00, 0x02, 0x06, 0x01, 0x00, 0x04, 0x0b, 0x08, 0x00, 0x00, 0x00, 0x00, 0x00
        /*0020*/ 	.byte	0x00, 0x00, 0x00, 0x00


//--------------------- .nv.info._ZN7cutlass13device_kernelINS_4gemm6kernel13GemmUniversalIN4cute5tupleIJiiiiEEENS1_10collective13CollectiveMmaINS1_37MainloopSm90TmaGmmaWarpSpecializedFP8ILi4ENS5_IJNS4_1CILi1EEESB_SB_EEENS1_35KernelTmaWarpSpecializedCooperativeEEENS5_IJNSA_ILi256EEENSA_ILi128EEESG_EEENS_12float_e5m2_tENS5_IJlSB_lEEENS_12float_e4m3_tESJ_NS4_8TiledMMAINS4_8MMA_AtomIJNS4_4SM904GMMA31MMA_64x128x32_F32E5M2E4M3_SS_TNILNSO_7ScaleInE1ELSQ_1EEEEEENS4_6LayoutINS5_IJNSA_ILi2EEESB_SB_EEENS5_IJSB_NSA_ILi0EEESW_EEEEENS5_IJNS4_10UnderscoreESZ_SZ_EEEEENS4_13SM90_TMA_LOADENS4_14ComposedLayoutINS4_7SwizzleILi3ELi4ELi3EEENS4_18smem_ptr_flag_bitsILi8EEENST_INS5_IJNSA_ILi8EEESG_EEENS5_IJSG_SB_EEEEEEEvNS4_8identityES12_S1C_vS1D_EENS_8epilogue10collective6detail29Sm90TmaWarpSpecializedAdapterINS1G_15DefaultEpilogueISI_SJ_SJ_NS1F_6thread17LinearCombinationISI_Li1EffLNS1K_9ScaleType4KindE0ELNS_15FloatRoundStyleE2ESI_EENS1_15EpilogueDefaultEEEEEvvEEEEvNT_6ParamsE --------------------------
	.section	.nv.info._ZN7cutlass13device_kernelINS_4gemm6kernel13GemmUniversalIN4cute5tupleIJiiiiEEENS1_10collective13CollectiveMmaINS1_37MainloopSm90TmaGmmaWarpSpecializedFP8ILi4ENS5_IJNS4_1CILi1EEESB_SB_EEENS1_35KernelTmaWarpSpecializedCooperativeEEENS5_IJNSA_ILi256EEENSA_ILi128EEESG_EEENS_12float_e5m2_tENS5_IJlSB_lEEENS_12float_e4m3_tESJ_NS4_8TiledMMAINS4_8MMA_AtomIJNS4_4SM904GMMA31MMA_64x128x32_F32E5M2E4M3_SS_TNILNSO_7ScaleInE1ELSQ_1EEEEEENS4_6LayoutINS5_IJNSA_ILi2EEESB_SB_EEENS5_IJSB_NSA_ILi0EEESW_EEEEENS5_IJNS4_10UnderscoreESZ_SZ_EEEEENS4_13SM90_TMA_LOADENS4_14ComposedLayoutINS4_7SwizzleILi3ELi4ELi3EEENS4_18smem_ptr_flag_bitsILi8EEENST_INS5_IJNSA_ILi8EEESG_EEENS5_IJSG_SB_EEEEEEEvNS4_8identityES12_S1C_vS1D_EENS_8epilogue10collective6detail29Sm90TmaWarpSpecializedAdapterINS1G_15DefaultEpilogueISI_SJ_SJ_NS1F_6thread17LinearCombinationISI_Li1EffLNS1K_9ScaleType4KindE0ELNS_15FloatRoundStyleE2ESI_EENS1_15EpilogueDefaultEEEEEvvEEEEvNT_6ParamsE,"",@"SHT_CUDA_INFO"
	.sectionflags	@""
	.align	4


	//----- nvinfo : EIATTR_CUDA_API_VERSION
	.align		4
        /*0000*/ 	.byte	0x04, 0x37
        /*0002*/ 	.short	(.L_18 - .L_17)
.L_17:
        /*0004*/ 	.word	0x00000082


	//----- nvinfo : EIATTR_KPARAM_INFO
	.align		4
.L_18:
        /*0008*/ 	.byte	0x04, 0x17
        /*000a*/ 	.short	(.L_20 - .L_19)
.L_19:
        /*000c*/ 	.word	0x00000000
        /*0010*/ 	.short	0x0000
        /*0012*/ 	.short	0x0070
        /*0014*/ 	.byte	0x00, 0xf0, 0x01, 0x10


	//----- nvinfo : EIATTR_SPARSE_MMA_MASK
	.align		4
.L_20:
        /*0018*/ 	.byte	0x03, 0x50
        /*001a*/ 	.short	0x0000


	//----- nvinfo : EIATTR_MAXREG_COUNT
	.align		4
        /*001c*/ 	.byte	0x03, 0x1b
        /*001e*/ 	.short	0x00a8


	//----- nvinfo : EIATTR_NUM_BARRIERS
	.align		4
        /*0020*/ 	.byte	0x02, 0x4c
        /*0022*/ 	.byte	0x01
	.zero		1


	//----- nvinfo : EIATTR_ANNOTATIONS
	.align		4
        /*0024*/ 	.byte	0x04, 0x55
        /*0026*/ 	.short	(.L_22 - .L_21)


	//   ....[0]....
.L_21:
        /*0028*/ 	.word	0x00000001
        /*002c*/ 	.byte	0x90, 0x05, 0x00, 0x00, 0x01, 0x00, 0x00, 0x00, 0xb0, 0x05, 0x00, 0x00, 0x01, 0x00, 0x00, 0x00
        /* <DEDUP_REMOVED lines=185> */
        /*0bcc*/ 	.byte	0xc0, 0x03, 0x01, 0x00


	//----- nvinfo : EIATTR_MERCURY_ISA_VERSION
	.align		4
.L_22:
        /*0bd0*/ 	.byte	0x03, 0x5f
        /*0bd2*/ 	.short	0x0101


	//----- nvinfo : EIATTR_INT_WARP_WIDE_INSTR_OFFSETS
	.align		4
        /*0bd4*/ 	.byte	0x04, 0x31
        /*0bd6*/ 	.short	(.L_24 - .L_23)


	//   ....[0]....
.L_23:
        /*0bd8*/ 	.word	0x00000460


	//   ....[1]....
        /*0bdc*/ 	.word	0x00000470


	//   ....[2]....
        /*0be0*/ 	.word	0x000005a0


	//----- nvinfo : EIATTR_COOP_GROUP_MASK_REGIDS
	.align		4
.L_24:
        /*0be4*/ 	.byte	0x04, 0x29
        /*0be6*/ 	.short	(.L_26 - .L_25)


	//   ....[0]....
.L_25:
        /*0be8*/ 	.word	0xffffffff


	//   ....[1]....
        /*0bec*/ 	.word	0xffffffff


	//   ....[2]....
        /*0bf0*/ 	.word	0xffffffff


	//   ....[3]....
        /*0bf4*/ 	.word	0xffffffff


	//   ....[4]....
        /*0bf8*/ 	.word	0xffffffff


	//----- nvinfo : EIATTR_COOP_GROUP_INSTR_OFFSETS
	.align		4
.L_26:
        /*0bfc*/ 	.byte	0x04, 0x28
        /*0bfe*/ 	.short	(.L_28 - .L_27)


	//   ....[0]....
.L_27:
        /*0c00*/ 	.word	0x00000070


	//   ....[1]....
        /*0c04*/ 	.word	0x00000080


	//   ....[2]....
        /*0c08*/ 	.word	0x000001a0


	//   ....[3]....
        /*0c0c*/ 	.word	0x000003b0


	//   ....[4]....
        /*0c10*/ 	.word	0x000012f0


	//----- nvinfo : EIATTR_REG_RECONFIG
	.align		4
.L_28:
        /*0c14*/ 	.byte	0x01, 0x54
	.zero		2


	//----- nvinfo : EIATTR_MBARRIER_INSTR_OFFSETS
	.align		4
        /*0c18*/ 	.byte	0x04, 0x39
        /*0c1a*/ 	.short	(.L_30 - .L_29)


	//   ....[0]....
.L_29:
        /*0c1c*/ 	.word	0x00000320
        /*0c20*/ 	.word	0x000000ff
        /*0c24*/ 	.word	0x00000000
        /*0c28*/ 	.short	0x0100
        /*0c2a*/ 	.byte	0x09
	.zero		1


	//   ....[1]....
        /*0c2c*/ 	.word	0x00000330
        /*0c30*/ 	.word	0x000000ff
        /*0c34*/ 	.word	0x00000020
        /*0c38*/ 	.short	0x0100
        /*0c3a*/ 	.byte	0x09
	.zero		1


	//   ....[2]....
        /*0c3c*/ 	.word	0x00000340
        /*0c40*/ 	.word	0x000000ff
        /*0c44*/ 	.word	0x00000008
        /*0c48*/ 	.short	0x0100
        /*0c4a*/ 	.byte	0x09
	.zero		1


	//   ....[3]....
        /*0c4c*/ 	.word	0x00000350
        /*0c50*/ 	.word	0x000000ff
        /*0c54*/ 	.word	0x00000028
        /*0c58*/ 	.short	0x0100
        /*0c5a*/ 	.byte	0x09
	.zero		1


	//   ....[4]....
        /*0c5c*/ 	.word	0x00000360
        /*0c60*/ 	.word	0x000000ff
        /*0c64*/ 	.word	0x00000010
        /*0c68*/ 	.short	0x0100
        /*0c6a*/ 	.byte	0x09
	.zero		1


	//   ....[5]....
        /*0c6c*/ 	.word	0x00000370
        /*0c70*/ 	.word	0x000000ff
        /*0c74*/ 	.word	0x00000030
        /*0c78*/ 	.short	0x0100
        /*0c7a*/ 	.byte	0x09
	.zero		1


	//   ....[6]....
        /*0c7c*/ 	.word	0x00000380
        /*0c80*/ 	.word	0x000000ff
        /*0c84*/ 	.word	0x00000018
        /*0c88*/ 	.short	0x0100
        /*0c8a*/ 	.byte	0x09
	.zero		1


	//   ....[7]....
        /*0c8c*/ 	.word	0x00000390
        /*0c90*/ 	.word	0x000000ff
        /*0c94*/ 	.word	0x00000038
        /*0c98*/ 	.short	0x0100
        /*0c9a*/ 	.byte	0x09
	.zero		1


	//   ....[8]....
        /*0c9c*/ 	.word	0x000005d0
        /*0ca0*/ 	.word	0x000000ff
        /*0ca4*/ 	.word	0x00000050
        /*0ca8*/ 	.short	0x0100
        /*0caa*/ 	.byte	0x06
	.zero		1


	//   ....[9]....
        /*0cac*/ 	.word	0x000005e0
        /*0cb0*/ 	.word	0x000000ff
        /*0cb4*/ 	.word	0x00000058
        /*0cb8*/ 	.short	0x0100
        /*0cba*/ 	.byte	0x06
	.zero		1


	//   ....[10]....
        /*0cbc*/ 	.word	0x00001af0
        /*0cc0*/ 	.word	0x000000ff
        /*0cc4*/ 	.word	0x00000000
        /*0cc8*/ 	.short	0x010a
        /*0cca*/ 	.byte	0x06
	.zero		1


	//   ....[11]....
        /*0ccc*/ 	.word	0x00001b30
        /*0cd0*/ 	.word	0x000000ff
        /*0cd4*/ 	.word	0x00000000
        /*0cd8*/ 	.short	0x010a
        /*0cda*/ 	.byte	0x06
	.zero		1


	//   ....[12]....
        /*0cdc*/ 	.word	0x00002ea0
        /*0ce0*/ 	.word	0x000000ff
        /*0ce4*/ 	.word	0x00000000
        /*0ce8*/ 	.short	0x010a
        /*0cea*/ 	.byte	0x10
	.zero		1


	//   ....[13]....
        /*0cec*/ 	.word	0x00002ee0
        /*0cf0*/ 	.word	0x000000ff
        /*0cf4*/ 	.word	0x00000000
        /*0cf8*/ 	.short	0x010a
        /*0cfa*/ 	.byte	0x10
	.zero		1


	//   ....[14]....
        /*0cfc*/ 	.word	0x00004040
        /*0d00*/ 	.word	0x000000ff
        /*0d04*/ 	.word	0x00000000
        /*0d08*/ 	.short	0x0101
        /*0d0a*/ 	.byte	0x08
	.zero		1


	//   ....[15]....
        /*0d0c*/ 	.word	0x000051b0
        /*0d10*/ 	.word	0x000000ff
        /*0d14*/ 	.word	0x00000000
        /*0d18*/ 	.short	0x0101
        /*0d1a*/ 	.byte	0x06
	.zero		1


	//   ....[16]....
        /*0d1c*/ 	.word	0x0000f5d0
        /*0d20*/ 	.word	0x0000000d
        /*0d24*/ 	.word	0x00000020
        /*0d28*/ 	.short	0x010a
        /*0d2a*/ 	.byte	0x3f
	.zero		1


	//   ....[17]....
        /*0d2c*/ 	.word	0x0000f9e0
        /*0d30*/ 	.word	0x00000003
        /*0d34*/ 	.word	0x00000058
        /*0d38*/ 	.short	0x0101
        /*0d3a*/ 	.byte	0x3f
	.zero		1


	//   ....[18]....
        /*0d3c*/ 	.word	0x00010110
        /*0d40*/ 	.word	0x00000007
        /*0d44*/ 	.word	0x00000000
        /*0d48*/ 	.short	0x010a
        /*0d4a*/ 	.byte	0x3f
	.zero		1


	//   ....[19]....
        /*0d4c*/ 	.word	0x00010190
        /*0d50*/ 	.word	0x00000009
        /*0d54*/ 	.word	0x00000000
        /*0d58*/ 	.short	0x010a
        /*0d5a*/ 	.byte	0x3f
	.zero		1


	//   ....[20]....
        /*0d5c*/ 	.word	0x00010220
        /*0d60*/ 	.word	0x00000006
        /*0d64*/ 	.word	0x00000000
        /*0d68*/ 	.short	0x010a
        /*0d6a*/ 	.byte	0x3f
	.zero		1


	//   ....[21]....
        /*0d6c*/ 	.word	0x000102b0
        /*0d70*/ 	.word	0x00000003
        /*0d74*/ 	.word	0x00000000
        /*0d78*/ 	.short	0x010a
        /*0d7a*/ 	.byte	0x3f
	.zero		1


	//   ....[22]....
        /*0d7c*/ 	.word	0x00010320
        /*0d80*/ 	.word	0x00000003
        /*0d84*/ 	.word	0x00000000
        /*0d88*/ 	.short	0x010a
        /*0d8a*/ 	.byte	0x3f
	.zero		1


	//   ....[23]....
        /*0d8c*/ 	.word	0x00010390
        /*0d90*/ 	.word	0x00000000
        /*0d94*/ 	.word	0x00000000
        /*0d98*/ 	.short	0x010a
        /*0d9a*/ 	.byte	0x3f
	.zero		1


	//   ....[24]....
        /*0d9c*/ 	.word	0x00010470
        /*0da0*/ 	.word	0x0000000d
        /*0da4*/ 	.word	0x00000020
        /*0da8*/ 	.short	0x010a
        /*0daa*/ 	.byte	0x3f
	.zero		1


	//   ....[25]....
        /*0dac*/ 	.word	0x00010550
        /*0db0*/ 	.word	0x00000007
        /*0db4*/ 	.word	0x00000000
        /*0db8*/ 	.short	0x010a
        /*0dba*/ 	.byte	0x3f
	.zero		1


	//   ....[26]....
        /*0dbc*/ 	.word	0x000105a0
        /*0dc0*/ 	.word	0x00000009
        /*0dc4*/ 	.word	0x00000000
        /*0dc8*/ 	.short	0x010a
        /*0dca*/ 	.byte	0x3f
	.zero		1


	//   ....[27]....
        /*0dcc*/ 	.word	0x000105f0
        /*0dd0*/ 	.word	0x00000006
        /*0dd4*/ 	.word	0x00000000
        /*0dd8*/ 	.short	0x010a
        /*0dda*/ 	.byte	0x3f
	.zero		1


	//----- nvinfo : EIATTR_NUM_MBARRIERS
	.align		4
.L_30:
        /*0ddc*/ 	.byte	0x03, 0x38
        /*0dde*/ 	.short	0x000a


	//----- nvinfo : EIATTR_EXIT_INSTR_OFFSETS
	.align		4
        /*0de0*/ 	.byte	0x04, 0x1c
        /*0de2*/ 	.short	(.L_32 - .L_31)


	//   ....[0]....
.L_31:
        /*0de4*/ 	.word	0x00000640


	//   ....[1]....
        /*0de8*/ 	.word	0x00000f90


	//   ....[2]....
        /*0dec*/ 	.word	0x0000ec10


	//   ....[3]....
        /*0df0*/ 	.word	0x0000f260


	//   ....[4]....
        /*0df4*/ 	.word	0x00010300


	//----- nvinfo : EIATTR_MAX_THREADS
	.align		4
.L_32:
        /*0df8*/ 	.byte	0x04, 0x05
        /*0dfa*/ 	.short	(.L_34 - .L_33)
.L_33:
        /*0dfc*/ 	.word	0x00000180
        /*0e00*/ 	.word	0x00000001
        /*0e04*/ 	.word	0x00000001


	//----- nvinfo : EIATTR_CRS_STACK_SIZE
	.align		4
.L_34:
        /*0e08*/ 	.byte	0x04, 0x1e
        /*0e0a*/ 	.short	(.L_36 - .L_35)
.L_35:
        /*0e0c*/ 	.word	0x00000000


	//----- nvinfo : EIATTR_CBANK_PARAM_SIZE
	.align		4
.L_36:
        /*0e10*/ 	.byte	0x03, 0x19
        /*0e12*/ 	.short	0x0470


	//----- nvinfo : EIATTR_PARAM_CBANK
	.align		4
        /*0e14*/ 	.byte	0x04, 0x0a
        /*0e16*/ 	.short	(.L_38 - .L_37)
	.align		4
.L_37:
        /*0e18*/ 	.word	index@(.nv.constant0._ZN7cutlass13device_kernelINS_4gemm6kernel13GemmUniversalIN4cute5tupleIJiiiiEEENS1_10collective13CollectiveMmaINS1_37MainloopSm90TmaGmmaWarpSpecializedFP8ILi4ENS5_IJNS4_1CILi1EEESB_SB_EEENS1_35KernelTmaWarpSpecializedCooperativeEEENS5_IJNSA_ILi256EEENSA_ILi128EEESG_EEENS_12float_e5m2_tENS5_IJlSB_lEEENS_12float_e4m3_tESJ_NS4_8TiledMMAINS4_8MMA_AtomIJNS4_4SM904GMMA31MMA_64x128x32_F32E5M2E4M3_SS_TNILNSO_7ScaleInE1ELSQ_1EEEEEENS4_6LayoutINS5_IJNSA_ILi2EEESB_SB_EEENS5_IJSB_NSA_ILi0EEESW_EEEEENS5_IJNS4_10UnderscoreESZ_SZ_EEEEENS4_13SM90_TMA_LOADENS4_14ComposedLayoutINS4_7SwizzleILi3ELi4ELi3EEENS4_18smem_ptr_flag_bitsILi8EEENST_INS5_IJNSA_ILi8EEESG_EEENS5_IJSG_SB_EEEEEEEvNS4_8identityES12_S1C_vS1D_EENS_8epilogue10collective6detail29Sm90TmaWarpSpecializedAdapterINS1G_15DefaultEpilogueISI_SJ_SJ_NS1F_6thread17LinearCombinationISI_Li1EffLNS1K_9ScaleType4KindE0ELNS_15FloatRoundStyleE2ESI_EENS1_15EpilogueDefaultEEEEEvvEEEEvNT_6ParamsE)
        /*0e1c*/ 	.short	0x0210
        /*0e1e*/ 	.short	0x0470


	//----- nvinfo : EIATTR_SW_WAR
	.align		4
.L_38:
        /*0e20*/ 	.byte	0x04, 0x36
        /*0e22*/ 	.short	(.L_40 - .L_39)
.L_39:
        /*0e24*/ 	.word	0x00000008
.L_40:


//--------------------- .nv.callgraph             --------------------------
	.section	.nv.callgraph,"",@"SHT_CUDA_CALLGRAPH"
	.align	4
	.sectionentsize	8
	.align		4
        /*0000*/ 	.word	0x00000000
	.align		4
        /*0004*/ 	.word	0xffffffff
	.align		4
        /*0008*/ 	.word	0x00000000
	.align		4
        /*000c*/ 	.word	0xfffffffe
	.align		4
        /*0010*/ 	.word	0x00000000
	.align		4
        /*0014*/ 	.word	0xfffffffd
	.align		4
        /*0018*/ 	.word	0x00000000
	.align		4
        /*001c*/ 	.word	0xfffffffc


//--------------------- .nv.constant4             --------------------------
	.section	.nv.constant4,"a",@progbits
	.align	8
	.align		8
.nv.constant4:
        /*0000*/ 	.dword	_ZN40_INTERNAL_4d912ec9_4_k_cu_bc23eced_313204cuda3std3__45__cpo5beginE
	.align		8
        /*0008*/ 	.dword	_ZN40_INTERNAL_4d912ec9_4_k_cu_bc23eced_313204cuda3std3__45__cpo3endE
	.align		8
        /*0010*/ 	.dword	_ZN40_INTERNAL_4d912ec9_4_k_cu_bc23eced_313204cuda3std3__45__cpo6cbeginE
	.align		8
        /*0018*/ 	.dword	_ZN40_INTERNAL_4d912ec9_4_k_cu_bc23eced_313204cuda3std3__45__cpo4cendE
	.align		8
        /*0020*/ 	.dword	_ZN40_INTERNAL_4d912ec9_4_k_cu_bc23eced_313204cuda3std3__442_GLOBAL__N__4d912ec9_4_k_cu_bc23eced_313206ignoreE
	.align		8
        /*0028*/ 	.dword	_ZN40_INTERNAL_4d912ec9_4_k_cu_bc23eced_313204cuda3std3__419piecewise_constructE
	.align		8
        /*0030*/ 	.dword	_ZN40_INTERNAL_4d912ec9_4_k_cu_bc23eced_313204cuda3std3__48in_placeE
	.align		8
        /*0038*/ 	.dword	_ZN40_INTERNAL_4d912ec9_4_k_cu_bc23eced_313204cuda3std6ranges3__45__cpo4swapE
	.align		8
        /*0040*/ 	.dword	_ZN40_INTERNAL_4d912ec9_4_k_cu_bc23eced_313204cuda3std6ranges3__45__cpo9iter_moveE
	.align		8
        /*0048*/ 	.dword	_ZN40_INTERNAL_4d912ec9_4_k_cu_bc23eced_313204cute7productE
	.align		8
        /*0050*/ 	.dword	_ZN40_INTERNAL_4d912ec9_4_k_cu_bc23eced_313204cute1_E


//--------------------- .text._ZN7cutlass13device_kernelINS_4gemm6kernel13GemmUniversalIN4cute5tupleIJiiiiEEENS1_10collective13CollectiveMmaINS1_37MainloopSm90TmaGmmaWarpSpecializedFP8ILi4ENS5_IJNS4_1CILi1EEESB_SB_EEENS1_35KernelTmaWarpSpecializedCooperativeEEENS5_IJNSA_ILi256EEENSA_ILi128EEESG_EEENS_12float_e5m2_tENS5_IJlSB_lEEENS_12float_e4m3_tESJ_NS4_8TiledMMAINS4_8MMA_AtomIJNS4_4SM904GMMA31MMA_64x128x32_F32E5M2E4M3_SS_TNILNSO_7ScaleInE1ELSQ_1EEEEEENS4_6LayoutINS5_IJNSA_ILi2EEESB_SB_EEENS5_IJSB_NSA_ILi0EEESW_EEEEENS5_IJNS4_10UnderscoreESZ_SZ_EEEEENS4_13SM90_TMA_LOADENS4_14ComposedLayoutINS4_7SwizzleILi3ELi4ELi3EEENS4_18smem_ptr_flag_bitsILi8EEENST_INS5_IJNSA_ILi8EEESG_EEENS5_IJSG_SB_EEEEEEEvNS4_8identityES12_S1C_vS1D_EENS_8epilogue10collective6detail29Sm90TmaWarpSpecializedAdapterINS1G_15DefaultEpilogueISI_SJ_SJ_NS1F_6thread17LinearCombinationISI_Li1EffLNS1K_9ScaleType4KindE0ELNS_15FloatRoundStyleE2ESI_EENS1_15EpilogueDefaultEEEEEvvEEEEvNT_6ParamsE --------------------------
	.section	.text._ZN7cutlass13device_kernelINS_4gemm6kernel13GemmUniversalIN4cute5tupleIJiiiiEEENS1_10collective13CollectiveMmaINS1_37MainloopSm90TmaGmmaWarpSpecializedFP8ILi4ENS5_IJNS4_1CILi1EEESB_SB_EEENS1_35KernelTmaWarpSpecializedCooperativeEEENS5_IJNSA_ILi256EEENSA_ILi128EEESG_EEENS_12float_e5m2_tENS5_IJlSB_lEEENS_12float_e4m3_tESJ_NS4_8TiledMMAINS4_8MMA_AtomIJNS4_4SM904GMMA31MMA_64x128x32_F32E5M2E4M3_SS_TNILNSO_7ScaleInE1ELSQ_1EEEEEENS4_6LayoutINS5_IJNSA_ILi2EEESB_SB_EEENS5_IJSB_NSA_ILi0EEESW_EEEEENS5_IJNS4_10UnderscoreESZ_SZ_EEEEENS4_13SM90_TMA_LOADENS4_14ComposedLayoutINS4_7SwizzleILi3ELi4ELi3EEENS4_18smem_ptr_flag_bitsILi8EEENST_INS5_IJNSA_ILi8EEESG_EEENS5_IJSG_SB_EEEEEEEvNS4_8identityES12_S1C_vS1D_EENS_8epilogue10collective6detail29Sm90TmaWarpSpecializedAdapterINS1G_15DefaultEpilogueISI_SJ_SJ_NS1F_6thread17LinearCombinationISI_Li1EffLNS1K_9ScaleType4KindE0ELNS_15FloatRoundStyleE2ESI_EENS1_15EpilogueDefaultEEEEEvvEEEEvNT_6ParamsE,"ax",@progbits
	.align	128
.text._ZN7cutlass13device_kernelINS_4gemm6kernel13GemmUniversalIN4cute5tupleIJiiiiEEENS1_10collective13CollectiveMmaINS1_37MainloopSm90TmaGmmaWarpSpecializedFP8ILi4ENS5_IJNS4_1CILi1EEESB_SB_EEENS1_35KernelTmaWarpSpecializedCooperativeEEENS5_IJNSA_ILi256EEENSA_ILi128EEESG_EEENS_12float_e5m2_tENS5_IJlSB_lEEENS_12float_e4m3_tESJ_NS4_8TiledMMAINS4_8MMA_AtomIJNS4_4SM904GMMA31MMA_64x128x32_F32E5M2E4M3_SS_TNILNSO_7ScaleInE1ELSQ_1EEEEEENS4_6LayoutINS5_IJNSA_ILi2EEESB_SB_EEENS5_IJSB_NSA_ILi0EEESW_EEEEENS5_IJNS4_10UnderscoreESZ_SZ_EEEEENS4_13SM90_TMA_LOADENS4_14ComposedLayoutINS4_7SwizzleILi3ELi4ELi3EEENS4_18smem_ptr_flag_bitsILi8EEENST_INS5_IJNSA_ILi8EEESG_EEENS5_IJSG_SB_EEEEEEEvNS4_8identityES12_S1C_vS1D_EENS_8epilogue10collective6detail29Sm90TmaWarpSpecializedAdapterINS1G_15DefaultEpilogueISI_SJ_SJ_NS1F_6thread17LinearCombinationISI_Li1EffLNS1K_9ScaleType4KindE0ELNS_15FloatRoundStyleE2ESI_EENS1_15EpilogueDefaultEEEEEvvEEEEvNT_6ParamsE:
        .type           _ZN7cutlass13device_kernelINS_4gemm6kernel13GemmUniversalIN4cute5tupleIJiiiiEEENS1_10collective13CollectiveMmaINS1_37MainloopSm90TmaGmmaWarpSpecializedFP8ILi4ENS5_IJNS4_1CILi1EEESB_SB_EEENS1_35KernelTmaWarpSpecializedCooperativeEEENS5_IJNSA_ILi256EEENSA_ILi128EEESG_EEENS_12float_e5m2_tENS5_IJlSB_lEEENS_12float_e4m3_tESJ_NS4_8TiledMMAINS4_8MMA_AtomIJNS4_4SM904GMMA31MMA_64x128x32_F32E5M2E4M3_SS_TNILNSO_7ScaleInE1ELSQ_1EEEEEENS4_6LayoutINS5_IJNSA_ILi2EEESB_SB_EEENS5_IJSB_NSA_ILi0EEESW_EEEEENS5_IJNS4_10UnderscoreESZ_SZ_EEEEENS4_13SM90_TMA_LOADENS4_14ComposedLayoutINS4_7SwizzleILi3ELi4ELi3EEENS4_18smem_ptr_flag_bitsILi8EEENST_INS5_IJNSA_ILi8EEESG_EEENS5_IJSG_SB_EEEEEEEvNS4_8identityES12_S1C_vS1D_EENS_8epilogue10collective6detail29Sm90TmaWarpSpecializedAdapterINS1G_15DefaultEpilogueISI_SJ_SJ_NS1F_6thread17LinearCombinationISI_Li1EffLNS1K_9ScaleType4KindE0ELNS_15FloatRoundStyleE2ESI_EENS1_15EpilogueDefaultEEEEEvvEEEEvNT_6ParamsE,@function
        .size           _ZN7cutlass13device_kernelINS_4gemm6kernel13GemmUniversalIN4cute5tupleIJiiiiEEENS1_10collective13CollectiveMmaINS1_37MainloopSm90TmaGmmaWarpSpecializedFP8ILi4ENS5_IJNS4_1CILi1EEESB_SB_EEENS1_35KernelTmaWarpSpecializedCooperativeEEENS5_IJNSA_ILi256EEENSA_ILi128EEESG_EEENS_12float_e5m2_tENS5_IJlSB_lEEENS_12float_e4m3_tESJ_NS4_8TiledMMAINS4_8MMA_AtomIJNS4_4SM904GMMA31MMA_64x128x32_F32E5M2E4M3_SS_TNILNSO_7ScaleInE1ELSQ_1EEEEEENS4_6LayoutINS5_IJNSA_ILi2EEESB_SB_EEENS5_IJSB_NSA_ILi0EEESW_EEEEENS5_IJNS4_10UnderscoreESZ_SZ_EEEEENS4_13SM90_TMA_LOADENS4_14ComposedLayoutINS4_7SwizzleILi3ELi4ELi3EEENS4_18smem_ptr_flag_bitsILi8EEENST_INS5_IJNSA_ILi8EEESG_EEENS5_IJSG_SB_EEEEEEEvNS4_8identityES12_S1C_vS1D_EENS_8epilogue10collective6detail29Sm90TmaWarpSpecializedAdapterINS1G_15DefaultEpilogueISI_SJ_SJ_NS1F_6thread17LinearCombinationISI_Li1EffLNS1K_9ScaleType4KindE0ELNS_15FloatRoundStyleE2ESI_EENS1_15EpilogueDefaultEEEEEvvEEEEvNT_6ParamsE,(.L_x_329 - _ZN7cutlass13device_kernelINS_4gemm6kernel13GemmUniversalIN4cute5tupleIJiiiiEEENS1_10collective13CollectiveMmaINS1_37MainloopSm90TmaGmmaWarpSpecializedFP8ILi4ENS5_IJNS4_1CILi1EEESB_SB_EEENS1_35KernelTmaWarpSpecializedCooperativeEEENS5_IJNSA_ILi256EEENSA_ILi128EEESG_EEENS_12float_e5m2_tENS5_IJlSB_lEEENS_12float_e4m3_tESJ_NS4_8TiledMMAINS4_8MMA_AtomIJNS4_4SM904GMMA31MMA_64x128x32_F32E5M2E4M3_SS_TNILNSO_7ScaleInE1ELSQ_1EEEEEENS4_6LayoutINS5_IJNSA_ILi2EEESB_SB_EEENS5_IJSB_NSA_ILi0EEESW_EEEEENS5_IJNS4_10UnderscoreESZ_SZ_EEEEENS4_13SM90_TMA_LOADENS4_14ComposedLayoutINS4_7SwizzleILi3ELi4ELi3EEENS4_18smem_ptr_flag_bitsILi8EEENST_INS5_IJNSA_ILi8EEESG_EEENS5_IJSG_SB_EEEEEEEvNS4_8identityES12_S1C_vS1D_EENS_8epilogue10collective6detail29Sm90TmaWarpSpecializedAdapterINS1G_15DefaultEpilogueISI_SJ_SJ_NS1F_6thread17LinearCombinationISI_Li1EffLNS1K_9ScaleType4KindE0ELNS_15FloatRoundStyleE2ESI_EENS1_15EpilogueDefaultEEEEEvvEEEEvNT_6ParamsE)
        .other          _ZN7cutlass13device_kernelINS_4gemm6kernel13GemmUniversalIN4cute5tupleIJiiiiEEENS1_10collective13CollectiveMmaINS1_37MainloopSm90TmaGmmaWarpSpecializedFP8ILi4ENS5_IJNS4_1CILi1EEESB_SB_EEENS1_35KernelTmaWarpSpecializedCooperativeEEENS5_IJNSA_ILi256EEENSA_ILi128EEESG_EEENS_12float_e5m2_tENS5_IJlSB_lEEENS_12float_e4m3_tESJ_NS4_8TiledMMAINS4_8MMA_AtomIJNS4_4SM904GMMA31MMA_64x128x32_F32E5M2E4M3_SS_TNILNSO_7ScaleInE1ELSQ_1EEEEEENS4_6LayoutINS5_IJNSA_ILi2EEESB_SB_EEENS5_IJSB_NSA_ILi0EEESW_EEEEENS5_IJNS4_10UnderscoreESZ_SZ_EEEEENS4_13SM90_TMA_LOADENS4_14ComposedLayoutINS4_7SwizzleILi3ELi4ELi3EEENS4_18smem_ptr_flag_bitsILi8EEENST_INS5_IJNSA_ILi8EEESG_EEENS5_IJSG_SB_EEEEEEEvNS4_8identityES12_S1C_vS1D_EENS_8epilogue10collective6detail29Sm90TmaWarpSpecializedAdapterINS1G_15DefaultEpilogueISI_SJ_SJ_NS1F_6thread17LinearCombinationISI_Li1EffLNS1K_9ScaleType4KindE0ELNS_15FloatRoundStyleE2ESI_EENS1_15EpilogueDefaultEEEEEvvEEEEvNT_6ParamsE,@"STO_CUDA_ENTRY STV_DEFAULT"
_ZN7cutlass13device_kernelINS_4gemm6kernel13GemmUniversalIN4cute5tupleIJiiiiEEENS1_10collective13CollectiveMmaINS1_37MainloopSm90TmaGmmaWarpSpecializedFP8ILi4ENS5_IJNS4_1CILi1EEESB_SB_EEENS1_35KernelTmaWarpSpecializedCooperativeEEENS5_IJNSA_ILi256EEENSA_ILi128EEESG_EEENS_12float_e5m2_tENS5_IJlSB_lEEENS_12float_e4m3_tESJ_NS4_8TiledMMAINS4_8MMA_AtomIJNS4_4SM904GMMA31MMA_64x128x32_F32E5M2E4M3_SS_TNILNSO_7ScaleInE1ELSQ_1EEEEEENS4_6LayoutINS5_IJNSA_ILi2EEESB_SB_EEENS5_IJSB_NSA_ILi0EEESW_EEEEENS5_IJNS4_10UnderscoreESZ_SZ_EEEEENS4_13SM90_TMA_LOADENS4_14ComposedLayoutINS4_7SwizzleILi3ELi4ELi3EEENS4_18smem_ptr_flag_bitsILi8EEENST_INS5_IJNSA_ILi8EEESG_EEENS5_IJSG_SB_EEEEEEEvNS4_8identityES12_S1C_vS1D_EENS_8epilogue10collective6detail29Sm90TmaWarpSpecializedAdapterINS1G_15DefaultEpilogueISI_SJ_SJ_NS1F_6thread17LinearCombinationISI_Li1EffLNS1K_9ScaleType4KindE0ELNS_15FloatRoundStyleE2ESI_EENS1_15EpilogueDefaultEEEEEvvEEEEvNT_6ParamsE:
[----:B------:R-:W0:Y:S02]  /*0000*/  LDC R1, c[0x0][0x28] ;  /* 0x00000a00ff017b82 */ /* 0x000e240000000800 */
[----:B0-----:R-:W-:Y:S01]  /*0010*/  VIADD R1, R1, 0xffffff10 ;  /* 0xffffff1001017836 */ /* 0x001fe20000000000 */
[----:B------:R-:W0:Y:S01]  /*0020*/  S2R R2, SR_TID.X ;  /* 0x0000000000027919 */ /* 0x000e220000002100 */
[----:B------:R-:W-:Y:S01]  /*0030*/  ELECT P0, URZ, PT ;  /* 0x00000000003f782f */ /* 0x000fe20003800000 */
[----:B------:R-:W-:Y:S01]  /*0040*/  BSSY B0, `(.L_x_0) ;  /* 0x0000015000007945 */ /* 0x000fe20003800000 */
[--C-:B0-----:R-:W-:Y:S02]  /*0050*/  SHF.R.U32.HI R0, RZ, 0x5, R2.reuse ;  /* 0x00000005ff007819 */ /* 0x101fe40000011602 */
[----:B------:R-:W-:-:S03]  /*0060*/  SHF.R.U32.HI R2, RZ, 0x7, R2 ;  /* 0x00000007ff027819 */ /* 0x000fc60000011602 */
[----:B------:R-:W0:Y:S04]  /*0070*/  SHFL.IDX PT, R3, R0, RZ, 0x1f ;  /* 0x00001fff00037589 */ /* 0x000e2800000e0000 */
[----:B------:R-:W1:Y:S01]  /*0080*/  SHFL.IDX PT, R2, R2, RZ, 0x1f ;  /* 0x00001fff02027589 */ /* 0x000e6200000e0000 */
[----:B0-----:R-:W-:Y:S02]  /*0090*/  R2UR UR4, R3 ;  /* 0x00000000030472ca */ /* 0x001fe400000e0000 */
[----:B-1----:R-:W-:-:S11]  /*00a0*/  R2UR UR6, R2 ;  /* 0x00000000020672ca */ /* 0x002fd600000e0000 */
[----:B------:R-:W-:Y:S02]  /*00b0*/  USHF.R.S32.HI UR5, URZ, 0x1f, UR4 ;  /* 0x0000001f3f057899 */ /* 0x000fe40008011404 */
[----:B------:R-:W-:Y:S02]  /*00c0*/  ISETP.NE.OR P0, PT, RZ, UR4, !P0 ;  /* 0x00000004ff007c0c */ /* 0x000fe4000c705670 */
[----:B------:R-:W-:-:S04]  /*00d0*/  ULEA.HI UR5, UR5, UR4, URZ, 0x2 ;  /* 0x0000000405057291 */ /* 0x000fc8000f8f103f */
[----:B------:R-:W-:-:S04]  /*00e0*/  ULOP3.LUT UR5, UR5, 0xfffffffc, URZ, 0xc0, !UPT ;  /* 0xfffffffc05057892 */ /* 0x000fc8000f8ec03f */
[----:B------:R-:W-:-:S03]  /*00f0*/  UIADD3 UR8, UR4, -UR5, URZ ;  /* 0x8000000504087290 */ /* 0x000fc6000fffe03f */
[----:B------:R-:W-:Y:S09]  /*0100*/  @P0 BRA `(.L_x_1) ;  /* 0x0000000000200947 */ /* 0x000ff20003800000 */
[----:B------:R-:W-:Y:S02]  /*0110*/  ULDC.64 UR4, c[0x0][0x198] ;  /* 0x0000660000047ab9 */ /* 0x000fe40000000a00 */
[----:B------:R-:W-:Y:S02]  /*0120*/  UIADD3 UR10, UP0, UR4, 0xf0, URZ ;  /* 0x000000f0040a7890 */ /* 0x000fe4000ff1e03f */
[----:B------:R-:W-:Y:S02]  /*0130*/  UIADD3 UR4, UP1, UR4, 0x1f0, URZ ;  /* 0x000001f004047890 */ /* 0x000fe4000ff3e03f */
[----:B------:R-:W-:Y:S02]  /*0140*/  UIADD3.X UR11, URZ, UR5, URZ, UP0, !UPT ;  /* 0x000000053f0b7290 */ /* 0x000fe400087fe43f */
[----:B------:R-:W-:-:S07]  /*0150*/  UIADD3.X UR5, URZ, UR5, URZ, UP1, !UPT ;  /* 0x000000053f057290 */ /* 0x000fce0008ffe43f */
[----:B------:R0:W-:Y:S02]  /*0160*/  UTMACCTL.PF [UR10] ;  /* 0x000000000a0079b9 */ /* 0x0001e40008040000 */
[----:B------:R0:W-:Y:S02]  /*0170*/  UTMACCTL.PF [UR4] ;  /* 0x00000000040079b9 */ /* 0x0001e40008040000 */
[----:B0-----:R-:W-:Y:S01]  /*0180*/  NOP ;  /* 0x0000000000007918 */ /* 0x001fe20000000000 */
.L_x_1:
[----:B------:R-:W-:Y:S05]  /*0190*/  BSYNC B0 ;  /* 0x0000000000007941 */ /* 0x000fea0003800000 */
.L_x_0:
[----:B------:R-:W0:Y:S01]  /*01a0*/  SHFL.IDX PT, R2, R0, RZ, 0x1f ;  /* 0x00001fff00027589 */ /* 0x000e2200000e0000 */
[----:B------:R-:W-:Y:S01]  /*01b0*/  UISETP.NE.AND UP0, UPT, UR8, 0x3, UPT ;  /* 0x000000030800788c */ /* 0x000fe2000bf05270 */
[----:B------:R-:W-:Y:S01]  /*01c0*/  ISETP.NE.AND P1, PT, RZ, UR6, PT ;  /* 0x00000006ff007c0c */ /* 0x000fe2000bf25270 */
[----:B------:R-:W-:Y:S02]  /*01d0*/  UIADD3 UR10, UR6, -0x1, URZ ;  /* 0xffffffff060a7890 */ /* 0x000fe4000fffe03f */
[----:B------:R-:W-:Y:S02]  /*01e0*/  UISETP.EQ.OR UP0, UPT, UR8, URZ, !UP0 ;  /* 0x0000003f0800728c */ /* 0x000fe4000c702670 */
[----:B------:R-:W-:Y:S02]  /*01f0*/  UISETP.GE.U32.AND UP1, UPT, UR10, 0x2, UPT ;  /* 0x000000020a00788c */ /* 0x000fe4000bf26070 */
[----:B------:R-:W-:-:S04]  /*0200*/  UISETP.EQ.AND UP0, UPT, UR6, URZ, UP0 ;  /* 0x0000003f0600728c */ /* 0x000fc80008702270 */
[----:B------:R-:W-:-:S04]  /*0210*/  USEL UR13, URZ, 0x1, !UP0 ;  /* 0x000000013f0d7887 */ /* 0x000fc8000c000000 */
[----:B------:R-:W-:Y:S01]  /*0220*/  USEL UR13, UR13, 0x2, UP1 ;  /* 0x000000020d0d7887 */ /* 0x000fe20008800000 */
[----:B0-----:R-:W-:-:S13]  /*0230*/  ISETP.NE.AND P0, PT, R2, RZ, PT ;  /* 0x000000ff0200720c */ /* 0x001fda0003f05270 */
[----:B------:R-:W-:Y:S05]  /*0240*/  @P0 BRA `(.L_x_2) ;  /* 0x0000000000580947 */ /* 0x000fea0003800000 */
[----:B------:R-:W0:Y:S01]  /*0250*/  S2UR UR9, SR_CgaCtaId ;  /* 0x00000000000979c3 */ /* 0x000e220000008800 */
[----:B------:R-:W-:Y:S01]  /*0260*/  UMOV UR4, 0x400 ;  /* 0x0000040000047882 */ /* 0x000fe20000000000 */
[----:B------:R-:W-:Y:S01]  /*0270*/  UMOV UR5, 0x1 ;  /* 0x0000000100057882 */ /* 0x000fe20000000000 */
[----:B------:R-:W-:Y:S01]  /*0280*/  UMOV UR6, 0x100 ;  /* 0x0000010000067882 */ /* 0x000fe20000000000 */
[----:B------:R-:W-:Y:S01]  /*0290*/  ELECT P0, URZ, PT ;  /* 0x00000000003f782f */ /* 0x000fe20003800000 */
[----:B------:R-:W-:-:S04]  /*02a0*/  UIADD3 UR6, -UR6, 0x100000, URZ ;  /* 0x0010000006067890 */ /* 0x000fc8000fffe13f */
[----:B------:R-:W-:Y:S02]  /*02b0*/  USHF.L.U32 UR7, UR6, 0xb, URZ ;  /* 0x0000000b06077899 */ /* 0x000fe4000800063f */
[----:B------:R-:W-:Y:S02]  /*02c0*/  USHF.L.U32 UR6, UR6, 0x1, URZ ;  /* 0x0000000106067899 */ /* 0x000fe4000800063f */
[----:B0-----:R-:W-:Y:S02]  /*02d0*/  ULEA UR9, UR9, UR4, 0x18 ;  /* 0x0000000409097291 */ /* 0x001fe4000f8ec03f */
[----:B------:R-:W-:-:S04]  /*02e0*/  UIADD3 UR4, -UR5, 0x100000, URZ ;  /* 0x0010000005047890 */ /* 0x000fc8000fffe13f */
[----:B------:R-:W-:Y:S02]  /*02f0*/  USHF.L.U32 UR5, UR4, 0xb, URZ ;  /* 0x0000000b04057899 */ /* 0x000fe4000800063f */
[----:B------:R-:W-:Y:S01]  /*0300*/  USHF.L.U32 UR4, UR4, 0x1, URZ ;  /* 0x0000000104047899 */ /* 0x000fe2000800063f */
[----:B------:R-:W0:Y:S11]  /*0310*/  FENCE.VIEW.ASYNC.S ;  /* 0x00000000000073c6 */ /* 0x000e360000000000 */
[----:B0-----:R0:W1:Y:S01]  /*0320*/  SYNCS.EXCH.64 URZ, [UR9], UR4 ;  /* 0x00000004093f75b2 */ /* 0x0010620008000100 */
[----:B------:R0:W2:Y:S01]  /*0330*/  SYNCS.EXCH.64 URZ, [UR9+0x20], UR6 ;  /* 0x00002006093f75b2 */ /* 0x0000a20008000100 */
[----:B------:R0:W3:Y:S01]  /*0340*/  SYNCS.EXCH.64 URZ, [UR9+0x8], UR4 ;  /* 0x00000804093f75b2 */ /* 0x0000e20008000100 */
[----:B------:R0:W4:Y:S01]  /*0350*/  SYNCS.EXCH.64 URZ, [UR9+0x28], UR6 ;  /* 0x00002806093f75b2 */ /* 0x0001220008000100 */
[----:B------:R0:W0:Y:S01]  /*0360*/  SYNCS.EXCH.64 URZ, [UR9+0x10], UR4 ;  /* 0x00001004093f75b2 */ /* 0x0000220008000100 */
[----:B------:R0:W0:Y:S01]  /*0370*/  SYNCS.EXCH.64 URZ, [UR9+0x30], UR6 ;  /* 0x00003006093f75b2 */ /* 0x0000220008000100 */
[----:B------:R0:W0:Y:S01]  /*0380*/  SYNCS.EXCH.64 URZ, [UR9+0x18], UR4 ;  /* 0x00001804093f75b2 */ /* 0x0000220008000100 */
[----:B------:R0:W0:Y:S01]  /*0390*/  SYNCS.EXCH.64 URZ, [UR9+0x38], UR6 ;  /* 0x00003806093f75b2 */ /* 0x0000220008000100 */
[----:B------:R-:W-:Y:S01]  /*03a0*/  NOP ;  /* 0x0000000000007918 */ /* 0x000fe20000000000 */
.L_x_2:
[----:B------:R-:W5:Y:S01]  /*03b0*/  SHFL.IDX PT, R0, R0, RZ, 0x1f ;  /* 0x00001fff00007589 */ /* 0x000f6200000e0000 */
[----:B------:R-:W1:Y:S01]  /*03c0*/  LDC R2, c[0x0][0x65c] ;  /* 0x00019700ff027b82 */ /* 0x000e620000000800 */
[----:B------:R-:W-:Y:S01]  /*03d0*/  ELECT P0, URZ, PT ;  /* 0x00000000003f782f */ /* 0x000fe20003800000 */
[----:B------:R-:W-:Y:S01]  /*03e0*/  IMAD.MOV.U32 R3, RZ, RZ, RZ ;  /* 0x000000ffff037224 */ /* 0x000fe200078e00ff */
[----:B0-----:R-:W-:Y:S01]  /*03f0*/  UMOV UR4, 0x20 ;  /* 0x0000002000047882 */ /* 0x001fe20000000000 */
[----:B------:R-:W-:Y:S01]  /*0400*/  NOP ;  /* 0x0000000000007918 */ /* 0x000fe20000000000 */
[----:B------:R-:W-:Y:S01]  /*0410*/  NOP ;  /* 0x0000000000007918 */ /* 0x000fe20000000000 */
[----:B-----5:R-:W-:Y:S02]  /*0420*/  ISETP.NE.OR P0, PT, R0, RZ, !P0 ;  /* 0x000000ff0000720c */ /* 0x020fe40004705670 */
[----:B-1----:R-:W-:Y:S01]  /*0430*/  ISETP.NE.AND P4, PT, R2, 0x1, PT ;  /* 0x000000010200780c */ /* 0x002fe20003f85270 */
[----:B------:R-:W0:Y:S01]  /*0440*/  S2R R0, SR_CTAID.Y ;  /* 0x0000000000007919 */ /* 0x000e220000002600 */
[----:B------:R-:W1:Y:S09]  /*0450*/  S2R R2, SR_CTAID.X ;  /* 0x0000000000027919 */ /* 0x000e720000002500 */
[----:B------:R-:W-:Y:S01]  /*0460*/  VOTEU.ALL UP0, P0 ;  /* 0x00000000003f7886 */ /* 0x000fe20000000000 */
[----:B------:R-:W-:Y:S01]  /*0470*/  VOTEU.ALL UP1, P0 ;  /* 0x00000000003f7886 */ /* 0x000fe20000020000 */
[----:B------:R-:W1:Y:S01]  /*0480*/  @P4 LDC R7, c[0x0][0x10] ;  /* 0x00000400ff074b82 */ /* 0x000e620000000800 */
[----:B------:R-:W-:-:S02]  /*0490*/  @P4 IMAD.MOV.U32 R5, RZ, RZ, RZ ;  /* 0x000000ffff054224 */ /* 0x000fc400078e00ff */
[----:B------:R-:W-:Y:S01]  /*04a0*/  @P4 IMAD.MOV.U32 R11, RZ, RZ, RZ ;  /* 0x000000ffff0b4224 */ /* 0x000fe200078e00ff */
[----:B------:R-:W-:Y:S01]  /*04b0*/  @!UP0 UMOV UR6, 0x400 ;  /* 0x0000040000068882 */ /* 0x000fe20000000000 */
[----:B------:R-:W-:-:S04]  /*04c0*/  @!UP0 UIADD3 UR4, -UR4, 0x100000, URZ ;  /* 0x0010000004048890 */ /* 0x000fc8000fffe13f */
[----:B------:R-:W-:Y:S02]  /*04d0*/  @!UP0 USHF.L.U32 UR5, UR4, 0xb, URZ ;  /* 0x0000000b04058899 */ /* 0x000fe4000800063f */
[----:B------:R-:W-:Y:S01]  /*04e0*/  @!UP0 USHF.L.U32 UR4, UR4, 0x1, URZ ;  /* 0x0000000104048899 */ /* 0x000fe2000800063f */
[----:B------:R-:W5:Y:S08]  /*04f0*/  @!P4 LDC R9, c[0x0][0xc] ;  /* 0x00000300ff09cb82 */ /* 0x000f700000000800 */
[----:B------:R-:W2:Y:S01]  /*0500*/  @!UP0 S2UR UR7, SR_CgaCtaId ;  /* 0x00000000000789c3 */ /* 0x000ea20000008800 */
[----:B0-----:R-:W-:-:S04]  /*0510*/  @P4 IMAD.MOV.U32 R4, RZ, RZ, R0 ;  /* 0x000000ffff044224 */ /* 0x001fc800078e0000 */
[----:B-1----:R-:W-:-:S04]  /*0520*/  @P4 IMAD.WIDE.U32 R6, R2, R7, R4 ;  /* 0x0000000702064225 */ /* 0x002fc800078e0004 */
[----:B------:R-:W-:Y:S02]  /*0530*/  @P4 IMAD.MOV.U32 R16, RZ, RZ, R6 ;  /* 0x000000ffff104224 */ /* 0x000fe400078e0006 */
[----:B------:R-:W-:Y:S02]  /*0540*/  @P4 IMAD.IADD R17, R7, 0x1, R11 ;  /* 0x0000000107114824 */ /* 0x000fe400078e020b */
[----:B-----5:R-:W-:-:S04]  /*0550*/  @!P4 IMAD.WIDE.U32 R4, R9, R0, R2 ;  /* 0x000000000904c225 */ /* 0x020fc800078e0002 */
[----:B------:R-:W-:Y:S02]  /*0560*/  @!P4 IMAD.MOV.U32 R16, RZ, RZ, R4 ;  /* 0x000000ffff10c224 */ /* 0x000fe400078e0004 */
[----:B------:R-:W-:Y:S01]  /*0570*/  @!P4 IMAD.MOV.U32 R17, RZ, RZ, R5 ;  /* 0x000000ffff11c224 */ /* 0x000fe200078e0005 */
[----:B--2---:R-:W-:Y:S02]  /*0580*/  @!UP0 ULEA UR6, UR7, UR6, 0x18 ;  /* 0x0000000607068291 */ /* 0x004fe4000f8ec03f */
[----:B------:R0:W-:Y:S01]  /*0590*/  STL [R1+0x74], R16 ;  /* 0x0000741001007387 */ /* 0x0001e20000100800 */
[----:B------:R-:W-:-:S03]  /*05a0*/  VOTEU.ALL UP0, P0 ;  /* 0x00000000003f7886 */ /* 0x000fc60000000000 */
[----:B------:R0:W-:Y:S04]  /*05b0*/  STL [R1+0x70], R17 ;  /* 0x0000701101007387 */ /* 0x0001e80000100800 */
[----:B------:R-:W1:Y:S02]  /*05c0*/  FENCE.VIEW.ASYNC.S ;  /* 0x00000000000073c6 */ /* 0x000e640000000000 */
[----:B-1----:R0:W3:Y:S01]  /*05d0*/  @!UP0 SYNCS.EXCH.64 URZ, [UR6+0x50], UR4 ;  /* 0x00005004063f85b2 */ /* 0x0020e20008000100 */
[----:B------:R0:W3:Y:S01]  /*05e0*/  @!UP1 SYNCS.EXCH.64 URZ, [UR6+0x58], UR4 ;  /* 0x00005804063f95b2 */ /* 0x0000e20008000100 */
[----:B------:R-:W-:Y:S01]  /*05f0*/  NOP ;  /* 0x0000000000007918 */ /* 0x000fe20000000000 */
[----:B---34-:R-:W-:Y:S06]  /*0600*/  BAR.SYNC.DEFER_BLOCKING 0x0 ;  /* 0x0000000000007b1d */ /* 0x018fec0000010000 */
[----:B0-----:R-:W-:Y:S05]  /*0610*/  @!P1 BRA `(.L_x_3) ;  /* 0x000000e400809947 */ /* 0x001fea0003800000 */
[----:B------:R-:W-:-:S06]  /*0620*/  UISETP.GT.U32.AND UP0, UPT, UR10, 0x1, UPT ;  /* 0x000000010a00788c */ /* 0x000fcc000bf04070 */
[----:B------:R-:W-:-:S13]  /*0630*/  PLOP3.LUT P0, PT, PT, PT, UP0, 0x80, 0x0 ;  /* 0x000000000000781c */ /* 0x000fda0003f0f008 */
[----:B------:R-:W-:Y:S05]  /*0640*/  @P0 EXIT ;  /* 0x000000000000094d */ /* 0x000fea0003800000 */
[----:B------:R-:W-:Y:S01]  /*0650*/  IMAD.MOV.U32 R6, RZ, RZ, -0x1 ;  /* 0xffffffffff067424 */ /* 0x000fe200078e00ff */
[----:B------:R-:W-:Y:S01]  /*0660*/  ULDC.64 UR4, c[0x0][0x650] ;  /* 0x0001940000047ab9 */ /* 0x000fe20000000a00 */
[----:B------:R-:W-:Y:S01]  /*0670*/  IMAD.MOV.U32 R5, RZ, RZ, -0x1 ;  /* 0xffffffffff057424 */ /* 0x000fe200078e00ff */
[----:B------:R-:W-:Y:S01]  /*0680*/  ISETP.GE.U32.AND P0, PT, R16, UR4, PT ;  /* 0x0000000410007c0c */ /* 0x000fe2000bf06070 */
[----:B------:R-:W-:Y:S01]  /*0690*/  UMOV UR12, 0xffffffff ;  /* 0xffffffff000c7882 */ /* 0x000fe20000000000 */
[----:B------:R0:W-:Y:S01]  /*06a0*/  STL [R1+0x7c], R6 ;  /* 0x00007c0601007387 */ /* 0x0001e20000100800 */
[----:B------:R-:W-:Y:S02]  /*06b0*/  PRMT R4, RZ, 0x7610, R4 ;  /* 0x00007610ff047816 */ /* 0x000fe40000000004 */
[----:B------:R-:W-:Y:S01]  /*06c0*/  ISETP.GE.U32.AND.EX P0, PT, R17, UR5, PT, P0 ;  /* 0x0000000511007c0c */ /* 0x000fe2000bf06100 */
[----:B------:R0:W-:-:S12]  /*06d0*/  STL [R1+0x78], R5 ;  /* 0x0000780501007387 */ /* 0x0001d80000100800 */
[----:B0-----:R-:W-:Y:S05]  /*06e0*/  @P0 BRA `(.L_x_4) ;  /* 0x0000000400680947 */ /* 0x001fea0003800000 */
[----:B------:R-:W0:Y:S01]  /*06f0*/  LDC.64 R12, c[0x0][0x628] ;  /* 0x00018a00ff0c7b82 */ /* 0x000e220000000a00 */
[----:B------:R-:W-:Y:S02]  /*0700*/  IMAD.MOV.U32 R4, RZ, RZ, R16 ;  /* 0x000000ffff047224 */ /* 0x000fe400078e0010 */
[----:B------:R-:W-:-:S05]  /*0710*/  IMAD.MOV.U32 R5, RZ, RZ, R17 ;  /* 0x000000ffff057224 */ /* 0x000fca00078e0011 */
[----:B------:R-:W1:Y:S08]  /*0720*/  LDC R10, c[0x0][0x630] ;  /* 0x00018c00ff0a7b82 */ /* 0x000e700000000800 */
[----:B------:R-:W2:Y:S01]  /*0730*/  LDC.64 R14, c[0x0][0x620] ;  /* 0x00018800ff0e7b82 */ /* 0x000ea20000000a00 */
[----:B0-----:R-:W-:-:S04]  /*0740*/  ISETP.NE.U32.AND P0, PT, R12, RZ, PT ;  /* 0x000000ff0c00720c */ /* 0x001fc80003f05070 */
[----:B------:R-:W-:-:S13]  /*0750*/  ISETP.NE.AND.EX P0, PT, R13, RZ, PT, P0 ;  /* 0x000000ff0d00720c */ /* 0x000fda0003f05300 */
[----:B-12---:R-:W-:Y:S05]  /*0760*/  @!P0 BRA `(.L_x_5) ;  /* 0x0000000000288947 */ /* 0x006fea0003800000 */
[----:B------:R-:W0:Y:S02]  /*0770*/  LDC R9, c[0x0][0x634] ;  /* 0x00018d00ff097b82 */ /* 0x000e240000000800 */
[----:B0-----:R-:W-:-:S05]  /*0780*/  IADD3 R9, P0, R16, R9, RZ ;  /* 0x0000000910097210 */ /* 0x001fca0007f1e0ff */
[----:B------:R-:W-:-:S04]  /*0790*/  IMAD.X R11, RZ, RZ, R17, P0 ;  /* 0x000000ffff0b7224 */ /* 0x000fc800000e0611 */
[----:B------:R-:W-:-:S04]  /*07a0*/  IMAD.WIDE.U32 R4, R11, R12, RZ ;  /* 0x0000000c0b047225 */ /* 0x000fc800078e00ff */
[----:B------:R-:W-:-:S04]  /*07b0*/  IMAD.WIDE.U32 R6, P0, R9, R13, R4 ;  /* 0x0000000d09067225 */ /* 0x000fc80007800004 */
[----:B------:R-:W-:-:S04]  /*07c0*/  IMAD.WIDE.U32 R4, R9, R12, RZ ;  /* 0x0000000c09047225 */ /* 0x000fc800078e00ff */
[----:B------:R-:W-:Y:S01]  /*07d0*/  IMAD.X R9, RZ, RZ, RZ, P0 ;  /* 0x000000ffff097224 */ /* 0x000fe200000e06ff */
[----:B------:R-:W-:Y:S01]  /*07e0*/  IADD3 RZ, P0, R5, R6, RZ ;  /* 0x0000000605ff7210 */ /* 0x000fe20007f1e0ff */
[----:B------:R-:W-:-:S04]  /*07f0*/  IMAD.MOV.U32 R8, RZ, RZ, R7 ;  /* 0x000000ffff087224 */ /* 0x000fc800078e0007 */
[----:B------:R-:W-:-:S08]  /*0800*/  IMAD.WIDE.U32.X R4, R11, R13, R8, P0 ;  /* 0x0000000d0b047225 */ /* 0x000fd000000e0408 */
.L_x_5:
[-CC-:B------:R-:W-:Y:S01]  /*0810*/  SHF.R.U64 R24, R4, R10.reuse, R5.reuse ;  /* 0x0000000a04187219 */ /* 0x180fe20000001205 */
[----:B------:R-:W0:Y:S01]  /*0820*/  LDC R8, c[0x0][0x618] ;  /* 0x00018600ff087b82 */ /* 0x000e220000000800 */
[----:B------:R-:W-:Y:S01]  /*0830*/  SHF.R.U32.HI R4, RZ, R10, R5 ;  /* 0x0000000aff047219 */ /* 0x000fe20000011605 */
[----:B------:R-:W-:Y:S01]  /*0840*/  ULDC UR4, c[0x0][0x150] ;  /* 0x0000540000047ab9 */ /* 0x000fe20000000800 */
[----:B------:R-:W-:Y:S01]  /*0850*/  IADD3 R9, P0, RZ, -R24, RZ ;  /* 0x80000018ff097210 */ /* 0x000fe20007f1e0ff */
[----:B------:R-:W-:Y:S01]  /*0860*/  IMAD.MOV.U32 R5, RZ, RZ, R17 ;  /* 0x000000ffff057224 */ /* 0x000fe200078e0011 */
[----:B------:R-:W-:-:S03]  /*0870*/  I2FP.F32.U32 R3, R2 ;  /* 0x0000000200037245 */ /* 0x000fc60000201000 */
[----:B------:R-:W1:Y:S01]  /*0880*/  LDC.64 R18, c[0x0][0x640] ;  /* 0x00019000ff127b82 */ /* 0x000e620000000a00 */
[----:B------:R-:W-:Y:S02]  /*0890*/  IMAD.X R11, RZ, RZ, ~R4, P0 ;  /* 0x000000ffff0b7224 */ /* 0x000fe400000e0e04 */
[----:B------:R-:W-:Y:S01]  /*08a0*/  FMUL R3, R3, UR4 ;  /* 0x0000000403037c20 */ /* 0x000fe20008400000 */
[----:B------:R-:W-:Y:S01]  /*08b0*/  IMAD.MOV.U32 R4, RZ, RZ, R16 ;  /* 0x000000ffff047224 */ /* 0x000fe200078e0010 */
[----:B------:R-:W-:Y:S01]  /*08c0*/  ULDC UR4, c[0x0][0x154] ;  /* 0x0000550000047ab9 */ /* 0x000fe20000000800 */
[-C--:B------:R-:W-:Y:S02]  /*08d0*/  IMAD R6, R11, R14.reuse, RZ ;  /* 0x0000000e0b067224 */ /* 0x080fe400078e02ff */
[C---:B------:R-:W-:Y:S01]  /*08e0*/  IMAD.WIDE.U32 R4, R9.reuse, R14, R4 ;  /* 0x0000000e09047225 */ /* 0x040fe200078e0004 */
[----:B------:R-:W2:Y:S01]  /*08f0*/  LDC R10, c[0x0][0x608] ;  /* 0x00018200ff0a7b82 */ /* 0x000ea20000000800 */
[----:B------:R-:W3:Y:S02]  /*0900*/  F2I.U32.TRUNC.NTZ R3, R3 ;  /* 0x0000000300037305 */ /* 0x000ee4000020f000 */
[----:B------:R-:W-:-:S04]  /*0910*/  IMAD R9, R9, R15, R6 ;  /* 0x0000000f09097224 */ /* 0x000fc800078e0206 */
[----:B------:R-:W-:Y:S01]  /*0920*/  IMAD.IADD R5, R5, 0x1, R9 ;  /* 0x0000000105057824 */ /* 0x000fe200078e0209 */
[----:B------:R-:W4:Y:S01]  /*0930*/  LDC R7, c[0x0][0x144] ;  /* 0x00005100ff077b82 */ /* 0x000f220000000800 */
[----:B------:R-:W-:-:S03]  /*0940*/  IMAD.MOV.U32 R9, RZ, RZ, 0x1 ;  /* 0x00000001ff097424 */ /* 0x000fc600078e00ff */
[----:B0-----:R-:W-:Y:S02]  /*0950*/  SHF.R.U64 R12, R4, R8, R5 ;  /* 0x00000008040c7219 */ /* 0x001fe40000001205 */
[----:B------:R-:W-:Y:S02]  /*0960*/  I2FP.F32.U32 R4, R0 ;  /* 0x0000000000047245 */ /* 0x000fe40000201000 */
[----:B------:R-:W0:Y:S01]  /*0970*/  LDC R14, c[0x0][0x658] ;  /* 0x00019600ff0e7b82 */ /* 0x000e220000000800 */
[----:B-1----:R-:W-:Y:S01]  /*0980*/  ISETP.NE.U32.AND P0, PT, R18, RZ, PT ;  /* 0x000000ff1200720c */ /* 0x002fe20003f05070 */
[----:B---3--:R-:W-:Y:S02]  /*0990*/  IMAD.MOV R6, RZ, RZ, -R3 ;  /* 0x000000ffff067224 */ /* 0x008fe400078e0a03 */
[----:B------:R-:W-:Y:S01]  /*09a0*/  FMUL R4, R4, UR4 ;  /* 0x0000000404047c20 */ /* 0x000fe20008400000 */
[----:B------:R-:W-:Y:S01]  /*09b0*/  SHF.R.U32.HI R3, RZ, R8, R5 ;  /* 0x00000008ff037219 */ /* 0x000fe20000011605 */
[----:B------:R-:W-:Y:S01]  /*09c0*/  IMAD.MOV.U32 R5, RZ, RZ, -0x1 ;  /* 0xffffffffff057424 */ /* 0x000fe200078e00ff */
[----:B------:R-:W-:Y:S01]  /*09d0*/  ISETP.NE.AND.EX P0, PT, R19, RZ, PT, P0 ;  /* 0x000000ff1300720c */ /* 0x000fe20003f05300 */
[----:B------:R1:W3:Y:S01]  /*09e0*/  F2I.U32.TRUNC.NTZ R11, R4 ;  /* 0x00000004000b7305 */ /* 0x0002e2000020f000 */
[----:B------:R-:W1:Y:S01]  /*09f0*/  LDC R13, c[0x0][0x148] ;  /* 0x00005200ff0d7b82 */ /* 0x000e620000000800 */
[----:B--2---:R-:W-:-:S02]  /*0a00*/  SHF.R.U64 R23, R12, R10, R3 ;  /* 0x0000000a0c177219 */ /* 0x004fc40000001203 */
[----:B------:R-:W-:-:S05]  /*0a10*/  SHF.R.U32.HI R3, RZ, R10, R3 ;  /* 0x0000000aff037219 */ /* 0x000fca0000011603 */
[----:B------:R-:W2:Y:S01]  /*0a20*/  LDC R17, c[0x0][0x600] ;  /* 0x00018000ff117b82 */ /* 0x000ea20000000800 */
[----:B----4-:R-:W-:-:S07]  /*0a30*/  IMAD R8, R7, R6, R2 ;  /* 0x0000000607087224 */ /* 0x010fce00078e0202 */
[----:B------:R-:W4:Y:S01]  /*0a40*/  LDC R16, c[0x0][0x648] ;  /* 0x00019200ff107b82 */ /* 0x000f220000000800 */
[-C--:B0-----:R-:W-:Y:S02]  /*0a50*/  SHF.L.U32 R2, R5, R14.reuse, RZ ;  /* 0x0000000e05027219 */ /* 0x081fe400000006ff */
[--C-:B------:R-:W-:Y:S02]  /*0a60*/  SHF.R.U64 R22, R23, R14, R3.reuse ;  /* 0x0000000e17167219 */ /* 0x100fe40000001203 */
[----:B------:R-:W-:Y:S02]  /*0a70*/  LOP3.LUT R10, RZ, R2, RZ, 0x33, !PT ;  /* 0x00000002ff0a7212 */ /* 0x000fe400078e33ff */
[-C--:B------:R-:W-:Y:S01]  /*0a80*/  SHF.R.U32.HI R3, RZ, R14.reuse, R3 ;  /* 0x0000000eff037219 */ /* 0x080fe20000011603 */
[----:B------:R-:W0:Y:S01]  /*0a90*/  LDC R21, c[0x0][0x638] ;  /* 0x00018e00ff157b82 */ /* 0x000e220000000800 */
[----:B------:R-:W-:Y:S01]  /*0aa0*/  SHF.L.U32 R9, R9, R14, RZ ;  /* 0x0000000e09097219 */ /* 0x000fe200000006ff */
[----:B------:R-:W-:-:S06]  /*0ab0*/  IMAD.MOV.U32 R2, RZ, RZ, R22 ;  /* 0x000000ffff027224 */ /* 0x000fcc00078e0016 */
[----:B------:R-:W0:Y:S01]  /*0ac0*/  LDC R20, c[0x0][0x610] ;  /* 0x00018400ff147b82 */ /* 0x000e220000000800 */
[----:B-1-3--:R-:W-:Y:S05]  /*0ad0*/  @!P0 BRA `(.L_x_6) ;  /* 0x0000000000288947 */ /* 0x00afea0003800000 */
[----:B------:R-:W1:Y:S02]  /*0ae0*/  LDC R7, c[0x0][0x64c] ;  /* 0x00019300ff077b82 */ /* 0x000e640000000800 */
[----:B-1----:R-:W-:-:S05]  /*0af0*/  IADD3 R7, P0, R22, R7, RZ ;  /* 0x0000000716077210 */ /* 0x002fca0007f1e0ff */
        /* <DEDUP_REMOVED lines=8> */
.L_x_6:
[----:B----4-:R-:W-:Y:S01]  /*0b80*/  SHF.R.U64 R2, R2, R16, R3 ;  /* 0x0000001002027219 */ /* 0x010fe20000001203 */
[----:B--2---:R-:W-:Y:S01]  /*0b90*/  VIADD R3, R17, 0xffffffff ;  /* 0xffffffff11037836 */ /* 0x004fe20000000000 */
[----:B------:R-:W-:Y:S01]  /*0ba0*/  LOP3.LUT R10, R23, R10, RZ, 0xc0, !PT ;  /* 0x0000000a170a7212 */ /* 0x000fe200078ec0ff */
[----:B------:R-:W-:Y:S01]  /*0bb0*/  IMAD.MOV R11, RZ, RZ, -R11 ;  /* 0x000000ffff0b7224 */ /* 0x000fe200078e0a0b */
[----:B------:R-:W-:Y:S01]  /*0bc0*/  R2UR UR12, R24 ;  /* 0x00000000180c72ca */ /* 0x000fe200000e0000 */
[----:B------:R-:W-:Y:S01]  /*0bd0*/  IMAD.MOV R4, RZ, RZ, -R2 ;  /* 0x000000ffff047224 */ /* 0x000fe200078e0a02 */
[----:B------:R-:W-:Y:S01]  /*0be0*/  LOP3.LUT R3, R12, R3, RZ, 0xc0, !PT ;  /* 0x000000030c037212 */ /* 0x000fe200078ec0ff */
[----:B------:R-:W-:Y:S02]  /*0bf0*/  @P4 IMAD R8, R13, R11, R0 ;  /* 0x0000000b0d084224 */ /* 0x000fe400078e0200 */
[----:B------:R-:W-:Y:S02]  /*0c00*/  IMAD R9, R9, R2, R10 ;  /* 0x0000000209097224 */ /* 0x000fe400078e020a */
[----:B0-----:R-:W-:-:S02]  /*0c10*/  IMAD R0, R4, R21, R22 ;  /* 0x0000001504007224 */ /* 0x001fc400078e0216 */
[----:B------:R-:W-:Y:S02]  /*0c20*/  IMAD R8, R9, R20, R8 ;  /* 0x0000001409087224 */ /* 0x000fe400078e0208 */
[----:B------:R-:W-:Y:S02]  /*0c30*/  IMAD R3, R0, R17, R3 ;  /* 0x0000001100037224 */ /* 0x000fe400078e0203 */
[----:B------:R-:W-:-:S03]  /*0c40*/  IMAD.MOV.U32 R4, RZ, RZ, 0x1 ;  /* 0x00000001ff047424 */ /* 0x000fc600078e00ff */
[----:B------:R-:W-:Y:S02]  /*0c50*/  SEL R2, R3, R8, !P4 ;  /* 0x0000000803027207 */ /* 0x000fe40006000000 */
[----:B------:R-:W-:-:S03]  /*0c60*/  SEL R0, R8, R3, !P4 ;  /* 0x0000000308007207 */ /* 0x000fc60006000000 */
[----:B------:R0:W-:Y:S04]  /*0c70*/  STL [R1+0x78], R2 ;  /* 0x0000780201007387 */ /* 0x0001e80000100800 */
[----:B------:R0:W-:Y:S02]  /*0c80*/  STL [R1+0x7c], R0 ;  /* 0x00007c0001007387 */ /* 0x0001e40000100800 */
.L_x_4:
[----:B------:R-:W-:-:S08]  /*0c90*/  NOP ;  /* 0x0000000000007918 */ /* 0x000fd00000000000 */
[----:B------:R-:W1:Y:S02]  /*0ca0*/  USETMAXREG.TRY_ALLOC.CTAPOOL UP0, 0xe8 ;  /* 0x000000e8000079c8 */ /* 0x000e640008000600 */
[----:B-1----:R-:W-:-:S13]  /*0cb0*/  PLOP3.LUT P0, PT, PT, PT, UP0, 0x80, 0x0 ;  /* 0x000000000000781c */ /* 0x002fda0003f0f008 */
[----:B------:R-:W-:Y:S05]  /*0cc0*/  @!P0 BRA `(.L_x_4) ;  /* 0xfffffffc00f08947 */ /* 0x000fea000383ffff */
[----:B------:R-:W-:Y:S01]  /*0cd0*/  ULDC.64 UR4, c[0x0][0x598] ;  /* 0x0001660000047ab9 */ /* 0x000fe20000000a00 */
[----:B------:R-:W-:Y:S01]  /*0ce0*/  ULDC.64 UR14, c[0x0][0x208] ;  /* 0x00008200000e7ab9 */ /* 0x000fe20000000a00 */
[----:B------:R-:W-:-:S04]  /*0cf0*/  ISETP.NE.U32.AND P0, PT, RZ, UR4, PT ;  /* 0x00000004ff007c0c */ /* 0x000fc8000bf05070 */
[----:B------:R-:W-:-:S13]  /*0d00*/  ISETP.NE.AND.EX P0, PT, RZ, UR5, PT, P0 ;  /* 0x00000005ff007c0c */ /* 0x000fda000bf05300 */
[----:B------:R-:W-:Y:S05]  /*0d10*/  @!P0 BRA `(.L_x_7) ;  /* 0x0000000000208947 */ /* 0x000fea0003800000 */
[----:B0-----:R-:W0:Y:S02]  /*0d20*/  LDC.64 R2, c[0x0][0x598] ;  /* 0x00016600ff027b82 */ /* 0x001e240000000a00 */
[----:B0-----:R-:W2:Y:S02]  /*0d30*/  LDG.E.64 R2, desc[UR14][R2.64] ;  /* 0x0000000e02027981 */ /* 0x001ea4000c1e1b00 */
[----:B--2---:R-:W-:-:S04]  /*0d40*/  ISETP.NE.U32.AND P0, PT, R2, RZ, PT ;  /* 0x000000ff0200720c */ /* 0x004fc80003f05070 */
[----:B------:R-:W-:-:S13]  /*0d50*/  ISETP.NE.AND.EX P0, PT, R3, RZ, PT, P0 ;  /* 0x000000ff0300720c */ /* 0x000fda0003f05300 */
[----:B------:R-:W-:Y:S05]  /*0d60*/  @!P0 BRA `(.L_x_7) ;  /* 0x00000000000c8947 */ /* 0x000fea0003800000 */
[----:B------:R-:W2:Y:S02]  /*0d70*/  LD.E R2, desc[UR14][R2.64] ;  /* 0x0000000e02027980 */ /* 0x000ea4000c101900 */
[----:B--2---:R-:W-:Y:S01]  /*0d80*/  R2UR UR20, R2 ;  /* 0x00000000021472ca */ /* 0x004fe200000e0000 */
[----:B------:R-:W-:-:S14]  /*0d90*/  BRA `(.L_x_8) ;  /* 0x0000000000247947 */ /* 0x000fdc0003800000 */
.L_x_7:
[----:B------:R-:W-:Y:S02]  /*0da0*/  ULDC.64 UR4, c[0x0][0x588] ;  /* 0x0001620000047ab9 */ /* 0x000fe40000000a00 */
[----:B------:R-:W-:-:S04]  /*0db0*/  ISETP.NE.U32.AND P0, PT, RZ, UR4, PT ;  /* 0x00000004ff007c0c */ /* 0x000fc8000bf05070 */
[----:B------:R-:W-:-:S13]  /*0dc0*/  ISETP.NE.AND.EX P0, PT, RZ, UR5, PT, P0 ;  /* 0x00000005ff007c0c */ /* 0x000fda000bf05300 */
[----:B------:R-:W-:Y:S05]  /*0dd0*/  @!P0 BRA `(.L_x_9) ;  /* 0x0000000000108947 */ /* 0x000fea0003800000 */
[----:B0-----:R-:W0:Y:S02]  /*0de0*/  LDC.64 R2, c[0x0][0x588] ;  /* 0x00016200ff027b82 */ /* 0x001e240000000a00 */
[----:B0-----:R-:W2:Y:S02]  /*0df0*/  LDG.E R2, desc[UR14][R2.64] ;  /* 0x0000000e02027981 */ /* 0x001ea4000c1e1900 */
[----:B--2---:R-:W-:Y:S01]  /*0e00*/  R2UR UR20, R2 ;  /* 0x00000000021472ca */ /* 0x004fe200000e0000 */
[----:B------:R-:W-:-:S14]  /*0e10*/  BRA `(.L_x_8) ;  /* 0x0000000000047947 */ /* 0x000fdc0003800000 */
.L_x_9:
[----:B------:R-:W-:-:S05]  /*0e20*/  ULDC UR20, c[0x0][0x580] ;  /* 0x0001600000147ab9 */ /* 0x000fca0000000800 */
.L_x_8:
[----:B------:R-:W-:Y:S02]  /*0e30*/  ULDC.64 UR4, c[0x0][0x5a0] ;  /* 0x0001680000047ab9 */ /* 0x000fe40000000a00 */
        /* <DEDUP_REMOVED lines=11> */
.L_x_10:
        /* <DEDUP_REMOVED lines=8> */
.L_x_12:
[----:B------:R-:W-:-:S05]  /*0f70*/  ULDC UR21, c[0x0][0x584] ;  /* 0x0001610000157ab9 */ /* 0x000fca0000000800 */
.L_x_11:
[----:B------:R-:W-:-:S13]  /*0f80*/  LOP3.LUT P0, RZ, R4, 0xff, RZ, 0xc0, !PT ;  /* 0x000000ff04ff7812 */ /* 0x000fda000780c0ff */
[----:B------:R-:W-:Y:S05]  /*0f90*/  @!P0 EXIT ;  /* 0x000000000000894d */ /* 0x000fea0003800000 */
[----:B------:R-:W-:Y:S01]  /*0fa0*/  ULDC UR4, c[0x0][0x28c] ;  /* 0x0000a30000047ab9 */ /* 0x000fe20000000800 */
[----:B------:R-:W-:Y:S02]  /*0fb0*/  ULOP3.LUT UR22, UR13, 0x1, URZ, 0xfc, !UPT ;  /* 0x000000010d167892 */ /* 0x000fe4000f8efc3f */
[----:B------:R-:W-:-:S04]  /*0fc0*/  UIADD3 UR4, UR4, 0x7f, URZ ;  /* 0x0000007f04047890 */ /* 0x000fc8000fffe03f */
[----:B------:R-:W-:-:S04]  /*0fd0*/  USHF.R.S32.HI UR5, URZ, 0x1f, UR4 ;  /* 0x0000001f3f057899 */ /* 0x000fc80008011404 */
[----:B------:R-:W-:-:S03]  /*0fe0*/  ULEA.HI UR5, UR5, UR4, URZ, 0x7 ;  /* 0x0000000405057291 */ /* 0x000fc6000f8f383f */
[----:B------:R-:W-:Y:S01]  /*0ff0*/  UMOV UR4, URZ ;  /* 0x0000003f00047c82 */ /* 0x000fe20008000000 */
[----:B------:R-:W-:-:S03]  /*1000*/  USHF.R.S32.HI UR9, URZ, 0x7, UR5 ;  /* 0x000000073f097899 */ /* 0x000fc60008011405 */
[----:B------:R-:W-:-:S09]  /*1010*/  UMOV UR5, URZ ;  /* 0x0000003f00057c82 */ /* 0x000fd20008000000 */
.L_x_293:
[----:B0-----:R-:W0:Y:S01]  /*1020*/  S2R R0, SR_TID.X ;  /* 0x0000000000007919 */ /* 0x001e220000002100 */
[----:B-1----:R-:W1:Y:S01]  /*1030*/  S2UR UR18, SR_CgaCtaId ;  /* 0x00000000001279c3 */ /* 0x002e620000008800 */
[----:B------:R-:W-:Y:S01]  /*1040*/  UMOV UR17, 0x400 ;  /* 0x0000040000117882 */ /* 0x000fe20000000000 */
[----:B------:R-:W-:Y:S01]  /*1050*/  UMOV UR6, URZ ;  /* 0x0000003f00067c82 */ /* 0x000fe20008000000 */
[----:B------:R-:W-:Y:S01]  /*1060*/  STL [R1+0x6c], RZ ;  /* 0x00006cff01007387 */ /* 0x000fe20000100800 */
[----:B------:R-:W-:Y:S01]  /*1070*/  UMOV UR7, URZ ;  /* 0x0000003f00077c82 */ /* 0x000fe20008000000 */
[----:B------:R-:W-:Y:S01]  /*1080*/  UMOV UR8, URZ ;  /* 0x0000003f00087c82 */ /* 0x000fe20008000000 */
[----:B------:R-:W-:Y:S01]  /*1090*/  UMOV UR23, UR5 ;  /* 0x0000000500177c82 */ /* 0x000fe20008000000 */
[----:B------:R-:W-:Y:S01]  /*10a0*/  STL [R1+0x68], RZ ;  /* 0x000068ff01007387 */ /* 0x000fe20000100800 */
[----:B--2---:R-:W2:Y:S01]  /*10b0*/  LDC R2, c[0x0][0x28c] ;  /* 0x0000a300ff027b82 */ /* 0x004ea20000000800 */
[----:B------:R-:W-:Y:S01]  /*10c0*/  UMOV UR24, UR4 ;  /* 0x0000000400187c82 */ /* 0x000fe20008000000 */
[----:B------:R-:W-:Y:S01]  /*10d0*/  CS2R R4, SRZ ;  /* 0x0000000000047805 */ /* 0x000fe2000001ff00 */
[----:B------:R-:W-:Y:S01]  /*10e0*/  STL [R1+0x64], RZ ;  /* 0x000064ff01007387 */ /* 0x000fe20000100800 */
[----:B------:R-:W-:-:S02]  /*10f0*/  CS2R R6, SRZ ;  /* 0x0000000000067805 */ /* 0x000fc4000001ff00 */
[----:B------:R-:W-:Y:S02]  /*1100*/  CS2R R8, SRZ ;  /* 0x0000000000087805 */ /* 0x000fe4000001ff00 */
[----:B------:R-:W-:Y:S01]  /*1110*/  CS2R R10, SRZ ;  /* 0x00000000000a7805 */ /* 0x000fe2000001ff00 */
[----:B------:R-:W-:Y:S01]  /*1120*/  STL [R1+0x60], RZ ;  /* 0x000060ff01007387 */ /* 0x000fe20000100800 */
[----:B------:R-:W-:Y:S02]  /*1130*/  CS2R R12, SRZ ;  /* 0x00000000000c7805 */ /* 0x000fe4000001ff00 */
[----:B------:R-:W-:Y:S02]  /*1140*/  CS2R R14, SRZ ;  /* 0x00000000000e7805 */ /* 0x000fe4000001ff00 */
        /* <DEDUP_REMOVED lines=12> */
[----:B------:R-:W-:Y:S02]  /*1210*/  CS2R R162, SRZ ;  /* 0x0000000000a27805 */ /* 0x000fe4000001ff00 */
[----:B0-----:R-:W-:Y:S01]  /*1220*/  LOP3.LUT R0, R0, 0x80, RZ, 0xc0, !PT ;  /* 0x0000008000007812 */ /* 0x001fe200078ec0ff */
[----:B------:R-:W-:Y:S01]  /*1230*/  STL [R1+0x50], RZ ;  /* 0x000050ff01007387 */ /* 0x000fe20000100800 */
[----:B--2---:R-:W-:Y:S02]  /*1240*/  ISETP.GE.AND P0, PT, R2, 0x1, PT ;  /* 0x000000010200780c */ /* 0x004fe40003f06270 */
[----:B------:R-:W-:Y:S02]  /*1250*/  CS2R R2, SRZ ;  /* 0x0000000000027805 */ /* 0x000fe4000001ff00 */
[----:B------:R-:W-:Y:S01]  /*1260*/  SHF.R.U32.HI R0, RZ, 0x7, R0 ;  /* 0x00000007ff007819 */ /* 0x000fe20000011600 */
        /* <DEDUP_REMOVED lines=8> */
[----:B------:R-:W0:Y:S01]  /*12f0*/  SHFL.IDX PT, R0, R0, RZ, 0x1f ;  /* 0x00001fff00007589 */ /* 0x000e2200000e0000 */
[----:B------:R-:W-:-:S02]  /*1300*/  CS2R R176, SRZ ;  /* 0x0000000000b07805 */ /* 0x000fc4000001ff00 */
[----:B------:R-:W-:Y:S02]  /*1310*/  CS2R R178, SRZ ;  /* 0x0000000000b27805 */ /* 0x000fe4000001ff00 */
[----:B------:R-:W-:Y:S01]  /*1320*/  CS2R R180, SRZ ;  /* 0x0000000000b47805 */ /* 0x000fe2000001ff00 */
[----:B------:R2:W-:Y:S01]  /*1330*/  STL [R1+0x44], RZ ;  /* 0x000044ff01007387 */ /* 0x0005e20000100800 */
[----:B------:R-:W-:Y:S02]  /*1340*/  CS2R R182, SRZ ;  /* 0x0000000000b67805 */ /* 0x000fe4000001ff00 */
[----:B------:R-:W-:Y:S02]  /*1350*/  CS2R R184, SRZ ;  /* 0x0000000000b87805 */ /* 0x000fe4000001ff00 */
[----:B------:R-:W-:Y:S01]  /*1360*/  CS2R R186, SRZ ;  /* 0x0000000000ba7805 */ /* 0x000fe2000001ff00 */
[----:B------:R2:W-:Y:S01]  /*1370*/  STL [R1+0x40], RZ ;  /* 0x000040ff01007387 */ /* 0x0005e20000100800 */
        /* <DEDUP_REMOVED lines=14> */
[----:B------:R-:W-:Y:S02]  /*1460*/  CS2R R210, SRZ ;  /* 0x0000000000d27805 */ /* 0x000fe4000001ff00 */
[----:B0-----:R-:W-:Y:S01]  /*1470*/  R2UR UR10, R0 ;  /* 0x00000000000a72ca */ /* 0x001fe200000e0000 */
[----:B------:R2:W-:Y:S01]  /*1480*/  STL [R1+0x30], RZ ;  /* 0x000030ff01007387 */ /* 0x0005e20000100800 */
[----:B------:R-:W-:Y:S01]  /*1490*/  IMAD.MOV.U32 R0, RZ, RZ, RZ ;  /* 0x000000ffff007224 */ /* 0x000fe200078e00ff */
[----:B------:R-:W-:-:S02]  /*14a0*/  CS2R R212, SRZ ;  /* 0x0000000000d47805 */ /* 0x000fc4000001ff00 */
[----:B------:R-:W-:Y:S01]  /*14b0*/  CS2R R214, SRZ ;  /* 0x0000000000d67805 */ /* 0x000fe2000001ff00 */
[----:B------:R2:W-:Y:S01]  /*14c0*/  STL [R1+0x2c], RZ ;  /* 0x00002cff01007387 */ /* 0x0005e20000100800 */
[----:B------:R-:W-:Y:S02]  /*14d0*/  CS2R R216, SRZ ;  /* 0x0000000000d87805 */ /* 0x000fe4000001ff00 */
[----:B------:R-:W-:Y:S02]  /*14e0*/  CS2R R218, SRZ ;  /* 0x0000000000da7805 */ /* 0x000fe4000001ff00 */
[----:B------:R-:W-:Y:S01]  /*14f0*/  CS2R R220, SRZ ;  /* 0x0000000000dc7805 */ /* 0x000fe2000001ff00 */
[----:B------:R2:W-:Y:S01]  /*1500*/  STL [R1+0x28], RZ ;  /* 0x000028ff01007387 */ /* 0x0005e20000100800 */
[----:B------:R-:W-:Y:S02]  /*1510*/  CS2R R222, SRZ ;  /* 0x0000000000de7805 */ /* 0x000fe4000001ff00 */
[----:B------:R-:W-:-:S02]  /*1520*/  CS2R R224, SRZ ;  /* 0x0000000000e07805 */ /* 0x000fc4000001ff00 */
[----:B------:R-:W-:Y:S01]  /*1530*/  CS2R R226, SRZ ;  /* 0x0000000000e27805 */ /* 0x000fe2000001ff00 */
[----:B------:R2:W-:Y:S01]  /*1540*/  STL [R1+0x24], RZ ;  /* 0x000024ff01007387 */ /* 0x0005e20000100800 */
[----:B------:R-:W-:Y:S01]  /*1550*/  ULEA.HI UR11, UR10, UR10, URZ, 0x1 ;  /* 0x0000000a0a0b7291 */ /* 0x000fe2000f8f083f */
[----:B------:R-:W-:Y:S01]  /*1560*/  IMAD.MOV.U32 R228, RZ, RZ, RZ ;  /* 0x000000ffffe47224 */ /* 0x000fe200078e00ff */
[----:B------:R-:W-:Y:S01]  /*1570*/  CS2R R88, SRZ ;  /* 0x0000000000587805 */ /* 0x000fe2000001ff00 */
[----:B------:R2:W-:Y:S01]  /*1580*/  STL [R1+0x20], RZ ;  /* 0x000020ff01007387 */ /* 0x0005e20000100800 */
[----:B------:R-:W-:Y:S01]  /*1590*/  ULOP3.LUT UR16, UR11, 0x7fffe, URZ, 0xc0, !UPT ;  /* 0x0007fffe0b107892 */ /* 0x000fe2000f8ec03f */
[----:B------:R-:W-:Y:S01]  /*15a0*/  CS2R R90, SRZ ;  /* 0x00000000005a7805 */ /* 0x000fe2000001ff00 */
[----:B-1----:R-:W-:Y:S01]  /*15b0*/  ULEA UR11, UR18, UR17, 0x18 ;  /* 0x00000011120b7291 */ /* 0x002fe2000f8ec03f */
[----:B------:R2:W-:Y:S01]  /*15c0*/  STL [R1+0x1c], RZ ;  /* 0x00001cff01007387 */ /* 0x0005e20000100800 */
[----:B------:R-:W-:Y:S01]  /*15d0*/  UIADD3 UR16, UR10, -UR16, URZ ;  /* 0x800000100a107290 */ /* 0x000fe2000fffe03f */
[----:B------:R-:W-:-:S02]  /*15e0*/  CS2R R92, SRZ ;  /* 0x00000000005c7805 */ /* 0x000fc4000001ff00 */
[----:B------:R-:W-:Y:S01]  /*15f0*/  CS2R R94, SRZ ;  /* 0x00000000005e7805 */ /* 0x000fe2000001ff00 */
[----:B------:R2:W-:Y:S01]  /*1600*/  STL [R1+0x18], RZ ;  /* 0x000018ff01007387 */ /* 0x0005e20000100800 */
[----:B------:R-:W-:Y:S01]  /*1610*/  ULEA UR16, UR16, UR11, 0xd ;  /* 0x0000000b10107291 */ /* 0x000fe2000f8e683f */
[----:B------:R-:W-:Y:S02]  /*1620*/  CS2R R96, SRZ ;  /* 0x0000000000607805 */ /* 0x000fe4000001ff00 */
[----:B------:R-:W-:Y:S01]  /*1630*/  CS2R R98, SRZ ;  /* 0x0000000000627805 */ /* 0x000fe2000001ff00 */
[----:B------:R2:W-:Y:S01]  /*1640*/  STL [R1+0x14], RZ ;  /* 0x000014ff01007387 */ /* 0x0005e20000100800 */
[----:B------:R-:W-:Y:S01]  /*1650*/  UIADD3 UR16, UR16, 0x100, URZ ;  /* 0x0000010010107890 */ /* 0x000fe2000fffe03f */
[----:B------:R-:W-:Y:S02]  /*1660*/  CS2R R100, SRZ ;  /* 0x0000000000647805 */ /* 0x000fe4000001ff00 */
[----:B------:R-:W-:Y:S01]  /*1670*/  CS2R R102, SRZ ;  /* 0x0000000000667805 */ /* 0x000fe2000001ff00 */
[----:B------:R2:W-:Y:S01]  /*1680*/  STL [R1+0x10], RZ ;  /* 0x000010ff01007387 */ /* 0x0005e20000100800 */
[----:B------:R-:W-:Y:S01]  /*1690*/  USHF.R.U32.HI UR10, URZ, 0x4, UR16 ;  /* 0x000000043f0a7899 */ /* 0x000fe20008011610 */
[----:B------:R-:W-:-:S02]  /*16a0*/  CS2R R104, SRZ ;  /* 0x0000000000687805 */ /* 0x000fc4000001ff00 */
[----:B------:R-:W-:Y:S01]  /*16b0*/  CS2R R106, SRZ ;  /* 0x00000000006a7805 */ /* 0x000fe2000001ff00 */
[----:B------:R2:W-:Y:S01]  /*16c0*/  STL [R1+0xc], RZ ;  /* 0x00000cff01007387 */ /* 0x0005e20000100800 */
[----:B------:R-:W-:Y:S01]  /*16d0*/  ULOP3.LUT UR10, UR10, 0x3fff, URZ, 0xc0, !UPT ;  /* 0x00003fff0a0a7892 */ /* 0x000fe2000f8ec03f */
        /* <DEDUP_REMOVED lines=10> */
[----:B------:R2:W-:Y:S01]  /*1780*/  STL [R1], RZ ;  /* 0x000000ff01007387 */ /* 0x0005e20000100800 */
[----:B------:R-:W-:Y:S02]  /*1790*/  CS2R R124, SRZ ;  /* 0x00000000007c7805 */ /* 0x000fe4000001ff00 */
[----:B------:R-:W-:Y:S02]  /*17a0*/  CS2R R126, SRZ ;  /* 0x00000000007e7805 */ /* 0x000fe4000001ff00 */
[----:B------:R-:W-:Y:S02]  /*17b0*/  CS2R R128, SRZ ;  /* 0x0000000000807805 */ /* 0x000fe4000001ff00 */
[----:B------:R-:W-:-:S02]  /*17c0*/  CS2R R130, SRZ ;  /* 0x0000000000827805 */ /* 0x000fc4000001ff00 */
[----:B------:R-:W-:Y:S02]  /*17d0*/  CS2R R132, SRZ ;  /* 0x0000000000847805 */ /* 0x000fe4000001ff00 */
[----:B------:R-:W-:Y:S02]  /*17e0*/  CS2R R134, SRZ ;  /* 0x0000000000867805 */ /* 0x000fe4000001ff00 */
        /* <DEDUP_REMOVED lines=9> */
[----:B---34-:R-:W-:-:S02]  /*1880*/  CS2R R26, SRZ ;  /* 0x00000000001a7805 */ /* 0x018fc4000001ff00 */
        /* <DEDUP_REMOVED lines=29> */
[----:B------:R-:W-:Y:S01]  /*1a60*/  CS2R R86, SRZ ;  /* 0x0000000000567805 */ /* 0x000fe2000001ff00 */
[----:B--2---:R-:W-:Y:S06]  /*1a70*/  @!P0 BRA `(.L_x_13) ;  /* 0x0000001000c08947 */ /* 0x004fec0003800000 */
[----:B------:R-:W-:-:S06]  /*1a80*/  UISETP.NE.AND UP0, UPT, UR22, 0x3, UPT ;  /* 0x000000031600788c */ /* 0x000fcc000bf05270 */
[----:B------:R-:W-:-:S13]  /*1a90*/  PLOP3.LUT P1, PT, PT, PT, UP0, 0x80, 0x0 ;  /* 0x000000000000781c */ /* 0x000fda0003f2f008 */
[----:B------:R-:W-:Y:S05]  /*1aa0*/  @!P1 BRA `(.L_x_14) ;  /* 0x0000000000049947 */ /* 0x000fea0003800000 */
[----:B------:R-:W-:Y:S01]  /*1ab0*/  BPT.TRAP 0x1 ;  /* 0x000000040000795c */ /* 0x000fe20000300000 */
.L_x_14:
[----:B------:R-:W-:Y:S01]  /*1ac0*/  ULEA UR6, UR5, UR11, 0x3 ;  /* 0x0000000b05067291 */ /* 0x000fe2000f8e183f */
[----:B------:R-:W-:-:S05]  /*1ad0*/  IMAD.U32 R0, RZ, RZ, UR4 ;  /* 0x00000004ff007e24 */ /* 0x000fca000f8e00ff */
[----:B------:R-:W-:-:S04]  /*1ae0*/  SHF.L.U32 R0, R0, 0x1f, RZ ;  /* 0x0000001f00007819 */ /* 0x000fc800000006ff */
[----:B------:R0:W1:Y:S01]  /*1af0*/  SYNCS.PHASECHK.TRANS64.TRYWAIT P0, [UR6], R0 ;  /* 0x00000000ff0075a7 */ /* 0x0000620008000146 */
[----:B------:R-:W-:Y:S05]  /*1b00*/  @!P1 BRA `(.L_x_15) ;  /* 0x0000000000049947 */ /* 0x000fea0003800000 */
[----:B------:R-:W-:Y:S01]  /*1b10*/  BPT.TRAP 0x1 ;  /* 0x000000040000795c */ /* 0x000fe20000300000 */
.L_x_15:
[----:B-1----:R-:W-:Y:S05]  /*1b20*/  @P0 BRA `(.L_x_16) ;  /* 0x0000000000080947 */ /* 0x002fea0003800000 */
[----:B------:R-:W1:Y:S02]  /*1b30*/  SYNCS.PHASECHK.TRANS64.TRYWAIT P0, [UR6], R0 ;  /* 0x00000000ff0075a7 */ /* 0x000e640008000146 */
[----:B-1----:R-:W-:Y:S05]  /*1b40*/  @!P0 BRA `(.L_x_17) ;  /* 0x000000e400f08947 */ /* 0x002fea0003800000 */
.L_x_16:
[----:B------:R-:W-:Y:S01]  /*1b50*/  UIADD3 UR6, UR11, 0x20100, URZ ;  /* 0x000201000b067890 */ /* 0x000fe2000fffe03f */
[----:B------:R-:W-:Y:S01]  /*1b60*/  WARPGROUP.ARRIVE ;  /* 0x00000000000079c5 */ /* 0x000fe20000000000 */
[----:B------:R-:W-:Y:S01]  /*1b70*/  ULOP3.LUT UR7, UR10, 0x10000, URZ, 0xfc, !UPT ;  /* 0x000100000a077892 */ /* 0x000fe2000f8efc3f */
[----:B------:R2:W-:Y:S01]  /*1b80*/  STL [R1+0x6c], RZ ;  /* 0x00006cff01007387 */ /* 0x0005e20000100800 */
[----:B------:R-:W-:Y:S01]  /*1b90*/  USHF.R.U32.HI UR6, URZ, 0x4, UR6 ;  /* 0x000000043f067899 */ /* 0x000fe20008011606 */
[----:B01----:R-:W-:Y:S01]  /*1ba0*/  IMAD.MOV.U32 R0, RZ, RZ, RZ ;  /* 0x000000ffff007224 */ /* 0x003fe200078e00ff */
[----:B------:R-:W-:Y:S01]  /*1bb0*/  ULEA UR7, UR5, UR7, 0xb ;  /* 0x0000000705077291 */ /* 0x000fe2000f8e583f */
[----:B------:R2:W-:Y:S01]  /*1bc0*/  STL [R1+0x68], RZ ;  /* 0x000068ff01007387 */ /* 0x0005e20000100800 */
[----:B------:R-:W-:Y:S01]  /*1bd0*/  ULOP3.LUT UR6, UR6, 0x3fff, URZ, 0xc0, !UPT ;  /* 0x00003fff06067892 */ /* 0x000fe2000f8ec03f */
[----:B------:R-:W-:Y:S01]  /*1be0*/  CS2R R2, SRZ ;  /* 0x0000000000027805 */ /* 0x000fe2000001ff00 */
[----:B------:R-:W-:Y:S01]  /*1bf0*/  UMOV UR17, 0x40000040 ;  /* 0x4000004000117882 */ /* 0x000fe20000000000 */
[----:B------:R-:W-:Y:S01]  /*1c00*/  UMOV UR19, 0x40000040 ;  /* 0x4000004000137882 */ /* 0x000fe20000000000 */
[----:B------:R-:W-:Y:S01]  /*1c10*/  ULOP3.LUT UR6, UR6, 0x10000, URZ, 0xfc, !UPT ;  /* 0x0001000006067892 */ /* 0x000fe2000f8efc3f */
[----:B------:R2:W-:Y:S01]  /*1c20*/  STL [R1+0x64], RZ ;  /* 0x000064ff01007387 */ /* 0x0005e20000100800 */
[----:B------:R-:W-:Y:S01]  /*1c30*/  UMOV UR16, UR7 ;  /* 0x0000000700107c82 */ /* 0x000fe20008000000 */
[----:B------:R-:W-:Y:S01]  /*1c40*/  CS2R R4, SRZ ;  /* 0x0000000000047805 */ /* 0x000fe2000001ff00 */
[----:B------:R-:W-:Y:S01]  /*1c50*/  ULEA UR8, UR5, UR6, 0xa ;  /* 0x0000000605087291 */ /* 0x000fe2000f8e503f */
[----:B------:R2:W-:Y:S01]  /*1c60*/  STL [R1+0x60], RZ ;  /* 0x000060ff01007387 */ /* 0x0005e20000100800 */
[----:B------:R-:W-:Y:S01]  /*1c70*/  CS2R R6, SRZ ;  /* 0x0000000000067805 */ /* 0x000fe2000001ff00 */
[----:B------:R-:W-:Y:S01]  /*1c80*/  UMOV UR6, 0x4 ;  /* 0x0000000400067882 */ /* 0x000fe20000000000 */
[----:B------:R-:W-:Y:S01]  /*1c90*/  CS2R R8, SRZ ;  /* 0x0000000000087805 */ /* 0x000fe2000001ff00 */
[----:B------:R2:W-:Y:S01]  /*1ca0*/  STL [R1+0x5c], RZ ;  /* 0x00005cff01007387 */ /* 0x0005e20000100800 */
[----:B------:R-:W-:Y:S01]  /*1cb0*/  CS2R R10, SRZ ;  /* 0x00000000000a7805 */ /* 0x000fe2000001ff00 */
[----:B------:R-:W-:Y:S01]  /*1cc0*/  UMOV UR18, UR8 ;  /* 0x0000000800127c82 */ /* 0x000fe20008000000 */
[----:B------:R-:W-:Y:S01]  /*1cd0*/  CS2R R12, SRZ ;  /* 0x00000000000c7805 */ /* 0x000fe2000001ff00 */
[----:B------:R-:W-:Y:S01]  /*1ce0*/  QGMMA.64x128x32.F32.E5M2.E4M3 R88, gdesc[UR16], RZ, !UPT ;  /* 0x01e00000105879f3 */ /* 0x000fe2000c7018ff */
[----:B------:R-:W-:Y:S01]  /*1cf0*/  UIADD3 UR16, UR7, 0x400, URZ ;  /* 0x0000040007107890 */ /* 0x000fe2000fffe03f */
[----:B------:R2:W-:Y:S01]  /*1d00*/  STL [R1+0x58], RZ ;  /* 0x000058ff01007387 */ /* 0x0005e20000100800 */
[----:B------:R-:W-:Y:S01]  /*1d10*/  UMOV UR17, 0x40000040 ;  /* 0x4000004000117882 */ /* 0x000fe20000000000 */
[----:B------:R-:W-:-:S02]  /*1d20*/  CS2R R14, SRZ ;  /* 0x00000000000e7805 */ /* 0x000fc4000001ff00 */
[----:B------:R-:W-:Y:S01]  /*1d30*/  CS2R R16, SRZ ;  /* 0x0000000000107805 */ /* 0x000fe2000001ff00 */
[----:B------:R2:W-:Y:S01]  /*1d40*/  STL [R1+0x54], RZ ;  /* 0x000054ff01007387 */ /* 0x0005e20000100800 */
[----:B------:R-:W-:Y:S02]  /*1d50*/  CS2R R18, SRZ ;  /* 0x0000000000127805 */ /* 0x000fe4000001ff00 */
[----:B------:R-:W-:Y:S02]  /*1d60*/  CS2R R20, SRZ ;  /* 0x0000000000147805 */ /* 0x000fe4000001ff00 */
[----:B------:R-:W-:Y:S01]  /*1d70*/  CS2R R22, SRZ ;  /* 0x0000000000167805 */ /* 0x000fe2000001ff00 */
[----:B------:R2:W-:Y:S01]  /*1d80*/  STL [R1+0x50], RZ ;  /* 0x000050ff01007387 */ /* 0x0005e20000100800 */
[----:B------:R-:W-:Y:S01]  /*1d90*/  CS2R R152, SRZ ;  /* 0x0000000000987805 */ /* 0x000fe2000001ff00 */
[----:B------:R-:W-:Y:S01]  /*1da0*/  QGMMA.64x128x32.F32.E5M2.E4M3 R24, gdesc[UR16], RZ, !UPT ;  /* 0x01e00000101879f3 */ /* 0x000fe2000c7018ff */
[----:B------:R-:W-:Y:S01]  /*1db0*/  UIADD3 UR16, UR7, 0x2, URZ ;  /* 0x0000000207107890 */ /* 0x000fe2000fffe03f */
[----:B------:R2:W-:Y:S01]  /*1dc0*/  STL [R1+0x4c], RZ ;  /* 0x00004cff01007387 */ /* 0x0005e20000100800 */
[----:B------:R-:W-:Y:S01]  /*1dd0*/  UIADD3 UR18, UR8, 0x2, URZ ;  /* 0x0000000208127890 */ /* 0x000fe2000fffe03f */
[----:B------:R-:W-:Y:S01]  /*1de0*/  CS2R R154, SRZ ;  /* 0x00000000009a7805 */ /* 0x000fe2000001ff00 */
[----:B------:R-:W-:Y:S01]  /*1df0*/  UMOV UR17, 0x40000040 ;  /* 0x4000004000117882 */ /* 0x000fe20000000000 */
[----:B------:R-:W-:Y:S01]  /*1e00*/  UMOV UR19, 0x40000040 ;  /* 0x4000004000137882 */ /* 0x000fe20000000000 */
        /* <DEDUP_REMOVED lines=49> */
[----:B------:R-:W-:-:S03]  /*2120*/  IMAD.MOV.U32 R228, RZ, RZ, RZ ;  /* 0x000000ffffe47224 */ /* 0x000fc600078e00ff */
[----:B------:R2:W-:Y:S04]  /*2130*/  STL [R1+0x14], RZ ;  /* 0x000014ff01007387 */ /* 0x0005e80000100800 */
[----:B------:R2:W-:Y:S04]  /*2140*/  STL [R1+0x10], RZ ;  /* 0x000010ff01007387 */ /* 0x0005e80000100800 */
[----:B------:R2:W-:Y:S04]  /*2150*/  STL [R1+0xc], RZ ;  /* 0x00000cff01007387 */ /* 0x0005e80000100800 */
[----:B------:R2:W-:Y:S04]  /*2160*/  STL [R1+0x8], RZ ;  /* 0x000008ff01007387 */ /* 0x0005e80000100800 */
[----:B------:R2:W-:Y:S04]  /*2170*/  STL [R1+0x4], RZ ;  /* 0x000004ff01007387 */ /* 0x0005e80000100800 */
[----:B------:R2:W-:Y:S01]  /*2180*/  STL [R1], RZ ;  /* 0x000000ff01007387 */ /* 0x0005e20000100800 */
[----:B------:R-:W-:Y:S01]  /*2190*/  QGMMA.64x128x32.F32.E5M2.E4M3 R88, gdesc[UR16], R88 ;  /* 0x01e00000105879f3 */ /* 0x000fe20008701858 */
[----:B------:R-:W-:Y:S01]  /*21a0*/  UIADD3 UR16, UR7, 0x402, URZ ;  /* 0x0000040207107890 */ /* 0x000fe2000fffe03f */
[----:B------:R-:W-:-:S10]  /*21b0*/  UMOV UR17, 0x40000040 ;  /* 0x4000004000117882 */ /* 0x000fd40000000000 */
[----:B------:R-:W-:Y:S01]  /*21c0*/  QGMMA.64x128x32.F32.E5M2.E4M3 R24, gdesc[UR16], R24 ;  /* 0x01e00000101879f3 */ /* 0x000fe20008701818 */
[----:B------:R-:W-:Y:S02]  /*21d0*/  UIADD3 UR16, UR7, 0x4, URZ ;  /* 0x0000000407107890 */ /* 0x000fe4000fffe03f */
[----:B------:R-:W-:Y:S01]  /*21e0*/  UIADD3 UR18, UR8, 0x4, URZ ;  /* 0x0000000408127890 */ /* 0x000fe2000fffe03f */
[----:B------:R-:W-:Y:S01]  /*21f0*/  UMOV UR17, 0x40000040 ;  /* 0x4000004000117882 */ /* 0x000fe20000000000 */
[----:B------:R-:W-:-:S07]  /*2200*/  UMOV UR19, 0x40000040 ;  /* 0x4000004000137882 */ /* 0x000fce0000000000 */
        /* <DEDUP_REMOVED lines=10> */
[----:B------:R-:W-:Y:S02]  /*22b0*/  UMOV UR17, 0x40000040 ;  /* 0x4000004000117882 */ /* 0x000fe40000000000 */
[----:B------:R-:W-:Y:S02]  /*22c0*/  ULDC UR7, c[0x0][0x50c] ;  /* 0x0001430000077ab9 */ /* 0x000fe40000000800 */
[----:B------:R-:W-:-:S04]  /*22d0*/  UISETP.NE.AND UP0, UPT, UR7, 0x4, UPT ;  /* 0x000000040700788c */ /* 0x000fc8000bf05270 */
[----:B------:R-:W-:Y:S02]  /*22e0*/  USEL UR7, URZ, 0x1, UP0 ;  /* 0x000000013f077887 */ /* 0x000fe40008000000 */
[----:B------:R-:W-:Y:S04]  /*22f0*/  QGMMA.64x128x32.F32.E5M2.E4M3 R24, gdesc[UR16], R24, gsb0 ;  /* 0x01e00000101879f3 */ /* 0x000fe80008001818 */
[----:B------:R-:W-:-:S13]  /*2300*/  ISETP.NE.AND P0, PT, RZ, UR7, PT ;  /* 0x00000007ff007c0c */ /* 0x000fda000bf05270 */
[----:B--2---:R-:W-:Y:S05]  /*2310*/  @!P0 BRA `(.L_x_18) ;  /* 0x0000000800808947 */ /* 0x004fea0003800000 */
[----:B------:R-:W-:Y:S02]  /*2320*/  WARPGROUP.DEPBAR.LE gsb0, 0x0 ;  /* 0x00008000000079c5 */ /* 0x000fe40000010000 */
[----:B------:R-:W-:-:S01]  /*2330*/  FADD R227, RZ, R89 ;  /* 0x00000059ffe37221 */ /* 0x000fc20000000000 */
[----:B------:R-:W-:Y:S01]  /*2340*/  FADD R228, RZ, R88 ;  /* 0x00000058ffe47221 */ /* 0x000fe20000000000 */
[----:B------:R-:W-:-:S01]  /*2350*/  FADD R226, RZ, R90 ;  /* 0x0000005affe27221 */ /* 0x000fc20000000000 */
[----:B------:R-:W-:Y:S01]  /*2360*/  FADD R225, RZ, R91 ;  /* 0x0000005bffe17221 */ /* 0x000fe20000000000 */
[----:B------:R-:W-:-:S01]  /*2370*/  FADD R224, RZ, R92 ;  /* 0x0000005cffe07221 */ /* 0x000fc20000000000 */
[----:B------:R0:W-:Y:S01]  /*2380*/  STL [R1+0x80], R227 ;  /* 0x000080e301007387 */ /* 0x0001e20000100800 */
[----:B------:R-:W-:-:S01]  /*2390*/  FADD R223, RZ, R93 ;  /* 0x0000005dffdf7221 */ /* 0x000fc20000000000 */
[----:B------:R-:W-:Y:S01]  /*23a0*/  FADD R222, RZ, R94 ;  /* 0x0000005effde7221 */ /* 0x000fe20000000000 */
[----:B------:R-:W-:-:S01]  /*23b0*/  FADD R221, RZ, R95 ;  /* 0x0000005fffdd7221 */ /* 0x000fc20000000000 */
[----:B------:R-:W-:Y:S01]  /*23c0*/  FADD R220, RZ, R96 ;  /* 0x00000060ffdc7221 */ /* 0x000fe20000000000 */
[----:B------:R-:W-:-:S01]  /*23d0*/  FADD R219, RZ, R97 ;  /* 0x00000061ffdb7221 */ /* 0x000fc20000000000 */
[----:B------:R-:W-:Y:S01]  /*23e0*/  FADD R218, RZ, R98 ;  /* 0x00000062ffda7221 */ /* 0x000fe20000000000 */
[----:B------:R-:W-:-:S01]  /*23f0*/  FADD R217, RZ, R99 ;  /* 0x00000063ffd97221 */ /* 0x000fc20000000000 */
[----:B------:R-:W-:Y:S01]  /*2400*/  FADD R216, RZ, R100 ;  /* 0x00000064ffd87221 */ /* 0x000fe20000000000 */
[----:B------:R-:W-:-:S01]  /*2410*/  FADD R215, RZ, R101 ;  /* 0x00000065ffd77221 */ /* 0x000fc20000000000 */
[----:B0-----:R-:W-:Y:S01]  /*2420*/  FADD R227, RZ, R60 ;  /* 0x0000003cffe37221 */ /* 0x001fe20000000000 */
[----:B------:R-:W-:-:S01]  /*2430*/  FADD R214, RZ, R102 ;  /* 0x00000066ffd67221 */ /* 0x000fc20000000000 */
[----:B------:R-:W-:Y:S01]  /*2440*/  FADD R213, RZ, R103 ;  /* 0x00000067ffd57221 */ /* 0x000fe20000000000 */
[----:B------:R-:W-:-:S01]  /*2450*/  FADD R212, RZ, R104 ;  /* 0x00000068ffd47221 */ /* 0x000fc20000000000 */
[----:B------:R-:W-:Y:S01]  /*2460*/  FADD R211, RZ, R105 ;  /* 0x00000069ffd37221 */ /* 0x000fe20000000000 */
[----:B------:R0:W-:Y:S01]  /*2470*/  STL [R1], R227 ;  /* 0x000000e301007387 */ /* 0x0001e20000100800 */
        /* <DEDUP_REMOVED lines=94> */
[----:B0-----:R-:W-:-:S05]  /*2a60*/  FADD R227, RZ, R67 ;  /* 0x00000043ffe37221 */ /* 0x001fca0000000000 */
[----:B------:R0:W-:Y:S02]  /*2a70*/  STL [R1+0x1c], R227 ;  /* 0x00001ce301007387 */ /* 0x0001e40000100800 */
        /* <DEDUP_REMOVED lines=39> */
[----:B------:R0:W-:Y:S04]  /*2cf0*/  STL [R1+0x6c], R227 ;  /* 0x00006ce301007387 */ /* 0x0001e80000100800 */
[----:B0-----:R0:W5:Y:S01]  /*2d00*/  LDL.LU R227, [R1+0x80] ;  /* 0x0000800001e37983 */ /* 0x0011620000300800 */
[----:B------:R-:W-:-:S05]  /*2d10*/  UMOV UR6, URZ ;  /* 0x0000003f00067c82 */ /* 0x000fca0008000000 */
.L_x_18:
[----:B------:R-:W-:Y:S01]  /*2d20*/  UIADD3 UR23, UR5, 0x1, URZ ;  /* 0x0000000105177890 */ /* 0x000fe2000fffe03f */
[----:B------:R-:W-:-:S03]  /*2d30*/  UMOV UR8, 0x1 ;  /* 0x0000000100087882 */ /* 0x000fc60000000000 */
[----:B------:R-:W-:-:S04]  /*2d40*/  UISETP.NE.AND UP0, UPT, UR23, 0x4, UPT ;  /* 0x000000041700788c */ /* 0x000fc8000bf05270 */
[----:B------:R-:W-:Y:S02]  /*2d50*/  USEL UR24, URZ, 0x1, UP0 ;  /* 0x000000013f187887 */ /* 0x000fe40008000000 */
[----:B------:R-:W-:Y:S02]  /*2d60*/  USEL UR23, UR23, URZ, UP0 ;  /* 0x0000003f17177287 */ /* 0x000fe40008000000 */
[----:B------:R-:W-:-:S12]  /*2d70*/  ULOP3.LUT UR24, UR4, UR24, URZ, 0x3c, !UPT ;  /* 0x0000001804187292 */ /* 0x000fd8000f8e3c3f */
.L_x_13:
[----:B------:R-:W-:-:S04]  /*2d80*/  UISETP.LT.AND UP0, UPT, UR9, 0x1, UPT ;  /* 0x000000010900788c */ /* 0x000fc8000bf01270 */
[----:B------:R-:W-:-:S04]  /*2d90*/  USEL UR16, UR9, 0x1, UP0 ;  /* 0x0000000109107887 */ /* 0x000fc80008000000 */
[----:B------:R-:W-:-:S04]  /*2da0*/  UIADD3 UR26, UR9, -UR16, URZ ;  /* 0x80000010091a7290 */ /* 0x000fc8000fffe03f */
[----:B------:R-:W-:-:S06]  /*2db0*/  UISETP.GE.AND UP0, UPT, UR26, 0x1, UPT ;  /* 0x000000011a00788c */ /* 0x000fcc000bf06270 */
[----:B------:R-:W-:-:S13]  /*2dc0*/  PLOP3.LUT P0, PT, PT, PT, UP0, 0x80, 0x0 ;  /* 0x000000000000781c */ /* 0x000fda0003f0f008 */
[----:B------:R-:W-:Y:S05]  /*2dd0*/  @!P0 BRA `(.L_x_19) ;  /* 0x0000001000dc8947 */ /* 0x000fea0003800000 */
[----:B------:R-:W-:Y:S01]  /*2de0*/  UMOV UR25, UR5 ;  /* 0x0000000500197c82 */ /* 0x000fe20008000000 */
[----:B------:R-:W-:-:S05]  /*2df0*/  ULDC UR27, c[0x0][0x50c] ;  /* 0x00014300001b7ab9 */ /* 0x000fca0000000800 */
.L_x_27:
[----:B------:R-:W-:-:S06]  /*2e00*/  UISETP.NE.AND UP0, UPT, UR22, 0x3, UPT ;  /* 0x000000031600788c */ /* 0x000fcc000bf05270 */
[----:B------:R-:W-:-:S13]  /*2e10*/  PLOP3.LUT P1, PT, PT, PT, UP0, 0x80, 0x0 ;  /* 0x000000000000781c */ /* 0x000fda0003f2f008 */
[----:B-1---5:R-:W-:Y:S05]  /*2e20*/  @!P1 BRA `(.L_x_20) ;  /* 0x0000000000049947 */ /* 0x022fea0003800000 */
[----:B------:R-:W-:Y:S01]  /*2e30*/  BPT.TRAP 0x1 ;  /* 0x000000040000795c */ /* 0x000fe20000300000 */
.L_x_20:
[----:B------:R-:W1:Y:S01]  /*2e40*/  S2UR UR16, SR_CgaCtaId ;  /* 0x00000000001079c3 */ /* 0x000e620000008800 */
[----:B------:R-:W-:Y:S01]  /*2e50*/  UMOV UR11, 0x400 ;  /* 0x00000400000b7882 */ /* 0x000fe20000000000 */
[----:B------:R-:W-:-:S05]  /*2e60*/  IMAD.U32 R229, RZ, RZ, UR24 ;  /* 0x00000018ffe57e24 */ /* 0x000fca000f8e00ff */
[----:B------:R-:W-:Y:S01]  /*2e70*/  SHF.L.U32 R229, R229, 0x1f, RZ ;  /* 0x0000001fe5e57819 */ /* 0x000fe200000006ff */
[----:B-1----:R-:W-:-:S04]  /*2e80*/  ULEA UR11, UR16, UR11, 0x18 ;  /* 0x0000000b100b7291 */ /* 0x002fc8000f8ec03f */
[----:B------:R-:W-:-:S09]  /*2e90*/  ULEA UR16, UR23, UR11, 0x3 ;  /* 0x0000000b17107291 */ /* 0x000fd2000f8e183f */
[----:B------:R1:W2:Y:S01]  /*2ea0*/  SYNCS.PHASECHK.TRANS64.TRYWAIT P0, [UR16], R229 ;  /* 0x000000e5ff0075a7 */ /* 0x0002a20008000150 */
[----:B------:R-:W-:Y:S05]  /*2eb0*/  @!P1 BRA `(.L_x_21) ;  /* 0x0000000000049947 */ /* 0x000fea0003800000 */
[----:B------:R-:W-:Y:S01]  /*2ec0*/  BPT.TRAP 0x1 ;  /* 0x000000040000795c */ /* 0x000fe20000300000 */
.L_x_21:
[----:B--2---:R-:W-:Y:S05]  /*2ed0*/  @P0 BRA `(.L_x_22) ;  /* 0x0000000000080947 */ /* 0x004fea0003800000 */
[----:B------:R-:W2:Y:S02]  /*2ee0*/  SYNCS.PHASECHK.TRANS64.TRYWAIT P0, [UR16], R229 ;  /* 0x000000e5ff0075a7 */ /* 0x000ea40008000150 */
[----:B--2---:R-:W-:Y:S05]  /*2ef0*/  @!P0 BRA `(.L_x_23) ;  /* 0x000000d4001c8947 */ /* 0x004fea0003800000 */
.L_x_22:
[----:B------:R-:W-:Y:S01]  /*2f00*/  UIADD3 UR16, UR11, 0x20100, URZ ;  /* 0x000201000b107890 */ /* 0x000fe2000fffe03f */
[----:B------:R-:W-:Y:S01]  /*2f10*/  WARPGROUP.ARRIVE ;  /* 0x00000000000079c5 */ /* 0x000fe20000000000 */
[----:B------:R-:W-:Y:S02]  /*2f20*/  UISETP.NE.AND UP0, UPT, UR7, URZ, UPT ;  /* 0x0000003f0700728c */ /* 0x000fe4000bf05270 */
[----:B------:R-:W-:Y:S02]  /*2f30*/  USHF.R.U32.HI UR16, URZ, 0x4, UR16 ;  /* 0x000000043f107899 */ /* 0x000fe40008011610 */
[----:B------:R-:W-:Y:S02]  /*2f40*/  USEL UR8, UR8, URZ, !UP0 ;  /* 0x0000003f08087287 */ /* 0x000fe4000c000000 */
[----:B------:R-:W-:Y:S02]  /*2f50*/  ULOP3.LUT UR16, UR16, 0x3fff, URZ, 0xc0, !UPT ;  /* 0x00003fff10107892 */ /* 0x000fe4000f8ec03f */
[----:B------:R-:W-:-:S02]  /*2f60*/  UISETP.NE.U32.AND UP0, UPT, UR8, URZ, UPT ;  /* 0x0000003f0800728c */ /* 0x000fc4000bf05070 */
[----:B------:R-:W-:Y:S02]  /*2f70*/  ULOP3.LUT UR7, UR10, 0x10000, URZ, 0xfc, !UPT ;  /* 0x000100000a077892 */ /* 0x000fe4000f8efc3f */
[----:B------:R-:W-:Y:S02]  /*2f80*/  ULOP3.LUT UR8, UR16, 0x10000, URZ, 0xfc, !UPT ;  /* 0x0001000010087892 */ /* 0x000fe4000f8efc3f */
[----:B------:R-:W-:Y:S02]  /*2f90*/  ULEA UR7, UR23, UR7, 0xb ;  /* 0x0000000717077291 */ /* 0x000fe4000f8e583f */
[----:B------:R-:W-:Y:S01]  /*2fa0*/  ULEA UR8, UR23, UR8, 0xa ;  /* 0x0000000817087291 */ /* 0x000fe2000f8e503f */
[----:B------:R-:W-:Y:S01]  /*2fb0*/  UMOV UR17, 0x40000040 ;  /* 0x4000004000117882 */ /* 0x000fe20000000000 */
[----:B------:R-:W-:Y:S01]  /*2fc0*/  UMOV UR19, 0x40000040 ;  /* 0x4000004000137882 */ /* 0x000fe20000000000 */
[----:B------:R-:W-:Y:S02]  /*2fd0*/  UIADD3 UR6, UR6, 0x4, URZ ;  /* 0x0000000406067890 */ /* 0x000fe4000fffe03f */
[----:B------:R-:W-:-:S02]  /*2fe0*/  UMOV UR16, UR7 ;  /* 0x0000000700107c82 */ /* 0x000fc40008000000 */
[----:B------:R-:W-:Y:S02]  /*2ff0*/  UMOV UR18, UR8 ;  /* 0x0000000800127c82 */ /* 0x000fe40008000000 */
[----:B------:R-:W-:Y:S01]  /*3000*/  QGMMA.64x128x32.F32.E5M2.E4M3 R88, gdesc[UR16], R88, UP0 ;  /* 0x01e00000105879f3 */ /* 0x000fe2000bf01858 */
[----:B------:R-:W-:Y:S01]  /*3010*/  UIADD3 UR16, UR7, 0x400, URZ ;  /* 0x0000040007107890 */ /* 0x000fe2000fffe03f */
[----:B------:R-:W-:-:S10]  /*3020*/  UMOV UR17, 0x40000040 ;  /* 0x4000004000117882 */ /* 0x000fd40000000000 */
[----:B------:R-:W-:Y:S01]  /*3030*/  QGMMA.64x128x32.F32.E5M2.E4M3 R24, gdesc[UR16], R24, UP0 ;  /* 0x01e00000101879f3 */ /* 0x000fe2000bf01818 */
[----:B------:R-:W-:Y:S02]  /*3040*/  UIADD3 UR16, UR7, 0x2, URZ ;  /* 0x0000000207107890 */ /* 0x000fe4000fffe03f */
[----:B------:R-:W-:Y:S01]  /*3050*/  UIADD3 UR18, UR8, 0x2, URZ ;  /* 0x0000000208127890 */ /* 0x000fe2000fffe03f */
[----:B------:R-:W-:Y:S01]  /*3060*/  UMOV UR17, 0x40000040 ;  /* 0x4000004000117882 */ /* 0x000fe20000000000 */
[----:B------:R-:W-:Y:S01]  /*3070*/  UMOV UR19, 0x40000040 ;  /* 0x4000004000137882 */ /* 0x000fe20000000000 */
[----:B------:R-:W-:-:S06]  /*3080*/  UISETP.NE.AND UP0, UPT, UR6, UR27, UPT ;  /* 0x0000001b0600728c */ /* 0x000fcc000bf05270 */
        /* <DEDUP_REMOVED lines=18> */
[----:B------:R-:W-:Y:S01]  /*31b0*/  UMOV UR17, 0x40000040 ;  /* 0x4000004000117882 */ /* 0x000fe20000000000 */
[----:B------:R-:W-:-:S06]  /*31c0*/  USEL UR7, URZ, 0x1, UP0 ;  /* 0x000000013f077887 */ /* 0x000fcc0008000000 */
[----:B------:R-:W-:-:S03]  /*31d0*/  ISETP.NE.AND P0, PT, RZ, UR7, PT ;  /* 0x00000007ff007c0c */ /* 0x000fc6000bf05270 */
[----:B------:R-:W-:Y:S03]  /*31e0*/  QGMMA.64x128x32.F32.E5M2.E4M3 R24, gdesc[UR16], R24, gsb0 ;  /* 0x01e00000101879f3 */ /* 0x000fe60008001818 */
[----:B------:R-:W-:-:S07]  /*31f0*/  WARPGROUP.DEPBAR.LE gsb0, 0x1 ;  /* 0x00008000000079c5 */ /* 0x000fce0000010100 */
[----:B------:R-:W-:Y:S05]  /*3200*/  @!P0 BRA `(.L_x_24) ;  /* 0x0000000c00708947 */ /* 0x000fea0003800000 */
[----:B------:R-:W-:Y:S02]  /*3210*/  WARPGROUP.DEPBAR.LE gsb0, 0x0 ;  /* 0x00008000000079c5 */ /* 0x000fe40000010000 */
[----:B-----5:R-:W-:-:S01]  /*3220*/  FADD R227, R89, R227 ;  /* 0x000000e359e37221 */ /* 0x020fc20000000000 */
[----:B------:R-:W-:Y:S01]  /*3230*/  FADD R226, R90, R226 ;  /* 0x000000e25ae27221 */ /* 0x000fe20000000000 */
[----:B------:R-:W-:-:S01]  /*3240*/  FADD R225, R91, R225 ;  /* 0x000000e15be17221 */ /* 0x000fc20000000000 */
[----:B------:R-:W-:Y:S01]  /*3250*/  FADD R224, R92, R224 ;  /* 0x000000e05ce07221 */ /* 0x000fe20000000000 */
[----:B------:R-:W-:-:S01]  /*3260*/  FADD R223, R93, R223 ;  /* 0x000000df5ddf7221 */ /* 0x000fc20000000000 */
[----:B------:R2:W-:Y:S01]  /*3270*/  STL [R1+0x80], R227 ;  /* 0x000080e301007387 */ /* 0x0005e20000100800 */
[----:B------:R-:W-:-:S01]  /*3280*/  FADD R222, R94, R222 ;  /* 0x000000de5ede7221 */ /* 0x000fc20000000000 */
[----:B------:R-:W-:Y:S01]  /*3290*/  FADD R221, R95, R221 ;  /* 0x000000dd5fdd7221 */ /* 0x000fe20000000000 */
[----:B------:R-:W-:-:S01]  /*32a0*/  FADD R220, R96, R220 ;  /* 0x000000dc60dc7221 */ /* 0x000fc20000000000 */
[----:B------:R-:W-:Y:S01]  /*32b0*/  FADD R219, R97, R219 ;  /* 0x000000db61db7221 */ /* 0x000fe20000000000 */
[----:B------:R-:W-:-:S01]  /*32c0*/  FADD R218, R98, R218 ;  /* 0x000000da62da7221 */ /* 0x000fc20000000000 */
[----:B------:R-:W-:Y:S01]  /*32d0*/  FADD R217, R99, R217 ;  /* 0x000000d963d97221 */ /* 0x000fe20000000000 */
[----:B------:R-:W-:-:S01]  /*32e0*/  FADD R216, R100, R216 ;  /* 0x000000d864d87221 */ /* 0x000fc20000000000 */
[----:B------:R-:W-:Y:S01]  /*32f0*/  FADD R215, R101, R215 ;  /* 0x000000d765d77221 */ /* 0x000fe20000000000 */
[----:B------:R-:W-:-:S01]  /*3300*/  FADD R214, R102, R214 ;  /* 0x000000d666d67221 */ /* 0x000fc20000000000 */
[----:B--2---:R-:W2:Y:S01]  /*3310*/  LDL.LU R227, [R1+0x28] ;  /* 0x0000280001e37983 */ /* 0x004ea20000300800 */
[----:B------:R-:W-:-:S01]  /*3320*/  FADD R213, R103, R213 ;  /* 0x000000d567d57221 */ /* 0x000fc20000000000 */
[----:B------:R-:W-:Y:S01]  /*3330*/  FADD R212, R104, R212 ;  /* 0x000000d468d47221 */ /* 0x000fe20000000000 */
[----:B------:R-:W-:-:S01]  /*3340*/  FADD R211, R105, R211 ;  /* 0x000000d369d37221 */ /* 0x000fc20000000000 */
[----:B------:R3:W-:Y:S01]  /*3350*/  STL [R1+0x84], R226 ;  /* 0x000084e201007387 */ /* 0x0007e20000100800 */
[----:B------:R-:W-:-:S03]  /*3360*/  FADD R228, R88, R228 ;  /* 0x000000e458e47221 */ /* 0x000fc60000000000 */
[----:B---3--:R-:W3:Y:S04]  /*3370*/  LDL.LU R226, [R1+0x24] ;  /* 0x0000240001e27983 */ /* 0x008ee80000300800 */
[----:B------:R4:W-:Y:S04]  /*3380*/  STL [R1+0x88], R225 ;  /* 0x000088e101007387 */ /* 0x0009e80000100800 */
[----:B----4-:R-:W4:Y:S04]  /*3390*/  LDL.LU R225, [R1+0x20] ;  /* 0x0000200001e17983 */ /* 0x010f280000300800 */
[----:B------:R0:W-:Y:S04]  /*33a0*/  STL [R1+0x8c], R224 ;  /* 0x00008ce001007387 */ /* 0x0001e80000100800 */
[----:B0-----:R-:W4:Y:S04]  /*33b0*/  LDL.LU R224, [R1+0x1c] ;  /* 0x00001c0001e07983 */ /* 0x001f280000300800 */
        /* <DEDUP_REMOVED lines=13> */
[----:B0-----:R-:W4:Y:S04]  /*3490*/  LDL.LU R217, [R1] ;  /* 0x0000000001d97983 */ /* 0x001f280000300800 */
[----:B------:R-:W-:Y:S04]  /*34a0*/  STL [R1+0xac], R216 ;  /* 0x0000acd801007387 */ /* 0x000fe80000100800 */
[----:B------:R-:W-:Y:S04]  /*34b0*/  STL [R1+0xb0], R215 ;  /* 0x0000b0d701007387 */ /* 0x000fe80000100800 */
[----:B------:R-:W-:Y:S04]  /*34c0*/  STL [R1+0xb4], R214 ;  /* 0x0000b4d601007387 */ /* 0x000fe80000100800 */
[----:B------:R-:W-:Y:S04]  /*34d0*/  STL [R1+0xb8], R213 ;  /* 0x0000b8d501007387 */ /* 0x000fe80000100800 */
[----:B------:R-:W-:Y:S04]  /*34e0*/  STL [R1+0xbc], R212 ;  /* 0x0000bcd401007387 */ /* 0x000fe80000100800 */
[----:B------:R0:W-:Y:S01]  /*34f0*/  STL [R1+0xc0], R211 ;  /* 0x0000c0d301007387 */ /* 0x0001e20000100800 */
[----:B--2---:R-:W-:-:S01]  /*3500*/  FADD R227, R70, R227 ;  /* 0x000000e346e37221 */ /* 0x004fc20000000000 */
[----:B---3--:R-:W-:Y:S01]  /*3510*/  FADD R226, R69, R226 ;  /* 0x000000e245e27221 */ /* 0x008fe20000000000 */
[----:B----4-:R-:W-:-:S01]  /*3520*/  FADD R225, R68, R225 ;  /* 0x000000e144e17221 */ /* 0x010fc20000000000 */
[----:B------:R-:W-:Y:S01]  /*3530*/  FADD R224, R67, R224 ;  /* 0x000000e043e07221 */ /* 0x000fe20000000000 */
[----:B------:R-:W-:-:S01]  /*3540*/  FADD R223, R66, R223 ;  /* 0x000000df42df7221 */ /* 0x000fc20000000000 */
[----:B------:R-:W-:Y:S01]  /*3550*/  FADD R222, R65, R222 ;  /* 0x000000de41de7221 */ /* 0x000fe20000000000 */
[----:B------:R-:W-:-:S01]  /*3560*/  FADD R221, R64, R221 ;  /* 0x000000dd40dd7221 */ /* 0x000fc20000000000 */
[----:B------:R-:W-:Y:S01]  /*3570*/  FADD R220, R63, R220 ;  /* 0x000000dc3fdc7221 */ /* 0x000fe20000000000 */
[----:B------:R-:W-:-:S01]  /*3580*/  FADD R219, R62, R219 ;  /* 0x000000db3edb7221 */ /* 0x000fc20000000000 */
[----:B------:R-:W-:Y:S01]  /*3590*/  FADD R218, R61, R218 ;  /* 0x000000da3dda7221 */ /* 0x000fe20000000000 */
[----:B------:R-:W-:-:S05]  /*35a0*/  FADD R217, R60, R217 ;  /* 0x000000d93cd97221 */ /* 0x000fca0000000000 */
[----:B------:R2:W-:Y:S04]  /*35b0*/  STL [R1], R217 ;  /* 0x000000d901007387 */ /* 0x0005e80000100800 */
[----:B------:R3:W-:Y:S04]  /*35c0*/  STL [R1+0x4], R218 ;  /* 0x000004da01007387 */ /* 0x0007e80000100800 */
[----:B------:R4:W-:Y:S04]  /*35d0*/  STL [R1+0x8], R219 ;  /* 0x000008db01007387 */ /* 0x0009e80000100800 */
[----:B------:R1:W-:Y:S04]  /*35e0*/  STL [R1+0xc], R220 ;  /* 0x00000cdc01007387 */ /* 0x0003e80000100800 */
[----:B------:R1:W-:Y:S04]  /*35f0*/  STL [R1+0x10], R221 ;  /* 0x000010dd01007387 */ /* 0x0003e80000100800 */
[----:B------:R1:W-:Y:S04]  /*3600*/  STL [R1+0x14], R222 ;  /* 0x000014de01007387 */ /* 0x0003e80000100800 */
[----:B------:R1:W-:Y:S04]  /*3610*/  STL [R1+0x18], R223 ;  /* 0x000018df01007387 */ /* 0x0003e80000100800 */
[----:B------:R1:W-:Y:S04]  /*3620*/  STL [R1+0x1c], R224 ;  /* 0x00001ce001007387 */ /* 0x0003e80000100800 */
[----:B0-----:R-:W4:Y:S04]  /*3630*/  LDL.LU R211, [R1+0x2c] ;  /* 0x00002c0001d37983 */ /* 0x001f280000300800 */
[----:B------:R0:W-:Y:S04]  /*3640*/  STL [R1+0x20], R225 ;  /* 0x000020e101007387 */ /* 0x0001e80000100800 */
[----:B------:R-:W4:Y:S04]  /*3650*/  LDL.LU R212, [R1+0x30] ;  /* 0x0000300001d47983 */ /* 0x000f280000300800 */
[----:B------:R0:W-:Y:S04]  /*3660*/  STL [R1+0x24], R226 ;  /* 0x000024e201007387 */ /* 0x0001e80000100800 */
[----:B------:R-:W4:Y:S04]  /*3670*/  LDL.LU R213, [R1+0x34] ;  /* 0x0000340001d57983 */ /* 0x000f280000300800 */
[----:B------:R0:W-:Y:S04]  /*3680*/  STL [R1+0x28], R227 ;  /* 0x000028e301007387 */ /* 0x0001e80000100800 */
[----:B------:R-:W4:Y:S04]  /*3690*/  LDL.LU R214, [R1+0x38] ;  /* 0x0000380001d67983 */ /* 0x000f280000300800 */
[----:B------:R-:W4:Y:S04]  /*36a0*/  LDL.LU R215, [R1+0x3c] ;  /* 0x00003c0001d77983 */ /* 0x000f280000300800 */
[----:B------:R-:W4:Y:S04]  /*36b0*/  LDL.LU R216, [R1+0x40] ;  /* 0x0000400001d87983 */ /* 0x000f280000300800 */
[----:B--2---:R-:W2:Y:S04]  /*36c0*/  LDL.LU R217, [R1+0x44] ;  /* 0x0000440001d97983 */ /* 0x004ea80000300800 */
[----:B---3--:R-:W3:Y:S04]  /*36d0*/  LDL.LU R218, [R1+0x48] ;  /* 0x0000480001da7983 */ /* 0x008ee80000300800 */
[----:B----4-:R-:W4:Y:S04]  /*36e0*/  LDL.LU R219, [R1+0x4c] ;  /* 0x00004c0001db7983 */ /* 0x010f280000300800 */
[----:B-1----:R-:W4:Y:S04]  /*36f0*/  LDL.LU R220, [R1+0x50] ;  /* 0x0000500001dc7983 */ /* 0x002f280000300800 */
[----:B------:R-:W4:Y:S04]  /*3700*/  LDL.LU R221, [R1+0x54] ;  /* 0x0000540001dd7983 */ /* 0x000f280000300800 */
[----:B------:R-:W4:Y:S04]  /*3710*/  LDL.LU R222, [R1+0x58] ;  /* 0x0000580001de7983 */ /* 0x000f280000300800 */
[----:B------:R-:W4:Y:S04]  /*3720*/  LDL.LU R223, [R1+0x5c] ;  /* 0x00005c0001df7983 */ /* 0x000f280000300800 */
[----:B------:R-:W4:Y:S04]  /*3730*/  LDL.LU R224, [R1+0x60] ;  /* 0x0000600001e07983 */ /* 0x000f280000300800 */
[----:B0-----:R-:W4:Y:S04]  /*3740*/  LDL.LU R225, [R1+0x64] ;  /* 0x0000640001e17983 */ /* 0x001f280000300800 */
[----:B------:R-:W4:Y:S04]  /*3750*/  LDL.LU R226, [R1+0x68] ;  /* 0x0000680001e27983 */ /* 0x000f280000300800 */
[----:B------:R-:W4:Y:S01]  /*3760*/  LDL.LU R227, [R1+0x6c] ;  /* 0x00006c0001e37983 */ /* 0x000f220000300800 */
[----:B------:R-:W-:-:S05]  /*3770*/  FADD R211, R71, R211 ;  /* 0x000000d347d37221 */ /* 0x000fca0000000000 */
[----:B------:R0:W-:Y:S01]  /*3780*/  STL [R1+0x2c], R211 ;  /* 0x00002cd301007387 */ /* 0x0001e20000100800 */
[----:B------:R-:W-:-:S03]  /*3790*/  FADD R212, R72, R212 ;  /* 0x000000d448d47221 */ /* 0x000fc60000000000 */
[----:B0-----:R0:W5:Y:S01]  /*37a0*/  LDL.LU R211, [R1+0xc0] ;  /* 0x0000c00001d37983 */ /* 0x0011620000300800 */
[----:B------:R-:W-:-:S03]  /*37b0*/  FADD R213, R73, R213 ;  /* 0x000000d549d57221 */ /* 0x000fc60000000000 */
[----:B------:R1:W-:Y:S01]  /*37c0*/  STL [R1+0x30], R212 ;  /* 0x000030d401007387 */ /* 0x0003e20000100800 */
[----:B------:R-:W-:-:S01]  /*37d0*/  FADD R214, R74, R214 ;  /* 0x000000d64ad67221 */ /* 0x000fc20000000000 */
[----:B------:R-:W-:Y:S02]  /*37e0*/  FADD R215, R75, R215 ;  /* 0x000000d74bd77221 */ /* 0x000fe40000000000 */
[----:B-1----:R0:W5:Y:S01]  /*37f0*/  LDL.LU R212, [R1+0xbc] ;  /* 0x0000bc0001d47983 */ /* 0x0021620000300800 */
[----:B------:R-:W-:-:S03]  /*3800*/  FADD R216, R76, R216 ;  /* 0x000000d84cd87221 */ /* 0x000fc60000000000 */
[----:B------:R1:W-:Y:S01]  /*3810*/  STL [R1+0x34], R213 ;  /* 0x000034d501007387 */ /* 0x0003e20000100800 */
[----:B--2---:R-:W-:-:S03]  /*3820*/  FADD R217, R77, R217 ;  /* 0x000000d94dd97221 */ /* 0x004fc60000000000 */
[----:B-1----:R0:W5:Y:S01]  /*3830*/  LDL.LU R213, [R1+0xb8] ;  /* 0x0000b80001d57983 */ /* 0x0021620000300800 */
[----:B---3--:R-:W-:-:S03]  /*3840*/  FADD R218, R78, R218 ;  /* 0x000000da4eda7221 */ /* 0x008fc60000000000 */
[----:B------:R1:W-:Y:S01]  /*3850*/  STL [R1+0x38], R214 ;  /* 0x000038d601007387 */ /* 0x0003e20000100800 */
[----:B----4-:R-:W-:-:S01]  /*3860*/  FADD R219, R79, R219 ;  /* 0x000000db4fdb7221 */ /* 0x010fc20000000000 */
[----:B------:R-:W-:Y:S02]  /*3870*/  FADD R220, R80, R220 ;  /* 0x000000dc50dc7221 */ /* 0x000fe40000000000 */
[----:B-1----:R0:W5:Y:S04]  /*3880*/  LDL.LU R214, [R1+0xb4] ;  /* 0x0000b40001d67983 */ /* 0x0021680000300800 */
[----:B------:R1:W-:Y:S01]  /*3890*/  STL [R1+0x3c], R215 ;  /* 0x00003cd701007387 */ /* 0x0003e20000100800 */
[----:B------:R-:W-:-:S01]  /*38a0*/  FADD R221, R81, R221 ;  /* 0x000000dd51dd7221 */ /* 0x000fc20000000000 */
[----:B------:R-:W-:-:S02]  /*38b0*/  FADD R222, R82, R222 ;  /* 0x000000de52de7221 */ /* 0x000fc40000000000 */
[----:B-1----:R0:W5:Y:S04]  /*38c0*/  LDL.LU R215, [R1+0xb0] ;  /* 0x0000b00001d77983 */ /* 0x0021680000300800 */
[----:B------:R1:W-:Y:S01]  /*38d0*/  STL [R1+0x40], R216 ;  /* 0x000040d801007387 */ /* 0x0003e20000100800 */
[----:B------:R-:W-:-:S03]  /*38e0*/  FADD R223, R83, R223 ;  /* 0x000000df53df7221 */ /* 0x000fc60000000000 */
        /* <DEDUP_REMOVED lines=13> */
[----:B------:R1:W-:Y:S04]  /*39c0*/  STL [R1+0x54], R221 ;  /* 0x000054dd01007387 */ /* 0x0003e80000100800 */
        /* <DEDUP_REMOVED lines=12> */
[----:B-1----:R0:W5:Y:S01]  /*3a90*/  LDL.LU R227, [R1+0x80] ;  /* 0x0000800001e37983 */ /* 0x0021620000300800 */
        /* <DEDUP_REMOVED lines=82> */
[----:B0-----:R-:W-:-:S06]  /*3fc0*/  UMOV UR6, URZ ;  /* 0x0000003f00067c82 */ /* 0x001fcc0008000000 */
.L_x_24:
[----:B------:R-:W-:Y:S05]  /*3fd0*/  @!P1 BRA `(.L_x_25) ;  /* 0x0000000000049947 */ /* 0x000fea0003800000 */
[----:B------:R-:W-:Y:S01]  /*3fe0*/  BPT.TRAP 0x1 ;  /* 0x000000040000795c */ /* 0x000fe20000300000 */
.L_x_25:
[----:B------:R-:W-:Y:S02]  /*3ff0*/  UISETP.GT.U32.AND UP0, UPT, UR13, 0x1, UPT ;  /* 0x000000010d00788c */ /* 0x000fe4000bf04070 */
[----:B------:R-:W-:-:S04]  /*4000*/  ULEA UR8, UR25, UR11, 0x3 ;  /* 0x0000000b19087291 */ /* 0x000fc8000f8e183f */
[----:B------:R-:W-:Y:S01]  /*4010*/  UIADD3 UR8, UR8, 0x20, URZ ;  /* 0x0000002008087890 */ /* 0x000fe2000fffe03f */
[----:B------:R-:W-:-:S03]  /*4020*/  PLOP3.LUT P0, PT, PT, PT, UP0, 0x80, 0x0 ;  /* 0x000000000000781c */ /* 0x000fc60003f0f008 */
[----:B------:R-:W-:-:S09]  /*4030*/  UPRMT UR8, URZ, 0x654, UR8 ;  /* 0x000006543f087896 */ /* 0x000fd20008000008 */
[----:B------:R-:W-:Y:S01]  /*4040*/  SYNCS.ARRIVE.TRANS64.RED.A1T0 RZ, [UR8], RZ ;  /* 0x000000ffffff79a7 */ /* 0x000fe20008100408 */
[----:B------:R-:W-:Y:S05]  /*4050*/  @P0 BRA `(.L_x_26) ;  /* 0x0000000000040947 */ /* 0x000fea0003800000 */
[----:B------:R-:W-:Y:S01]  /*4060*/  BPT.TRAP 0x1 ;  /* 0x000000040000795c */ /* 0x000fe20000300000 */
.L_x_26:
[----:B------:R-:W-:Y:S02]  /*4070*/  UISETP.GT.AND UP2, UPT, UR26, 0x1, UPT ;  /* 0x000000011a00788c */ /* 0x000fe4000bf44270 */
[----:B------:R-:W-:Y:S02]  /*4080*/  UIADD3 UR23, UR23, 0x1, URZ ;  /* 0x0000000117177890 */ /* 0x000fe4000fffe03f */
[----:B------:R-:W-:Y:S02]  /*4090*/  UIADD3 UR25, UR25, 0x1, URZ ;  /* 0x0000000119197890 */ /* 0x000fe4000fffe03f */
[----:B------:R-:W-:Y:S01]  /*40a0*/  PLOP3.LUT P0, PT, PT, PT, UP2, 0x80, 0x0 ;  /* 0x000000000000781c */ /* 0x000fe20003f0f028 */
[----:B------:R-:W-:Y:S02]  /*40b0*/  UISETP.NE.AND UP0, UPT, UR23, 0x4, UPT ;  /* 0x000000041700788c */ /* 0x000fe4000bf05270 */
[----:B------:R-:W-:Y:S02]  /*40c0*/  UIADD3 UR16, UR26, -0x1, URZ ;  /* 0xffffffff1a107890 */ /* 0x000fe4000fffe03f */
[----:B------:R-:W-:-:S02]  /*40d0*/  USEL UR8, URZ, 0x1, UP0 ;  /* 0x000000013f087887 */ /* 0x000fc40008000000 */
[----:B------:R-:W-:Y:S02]  /*40e0*/  UISETP.NE.AND UP1, UPT, UR25, 0x4, UPT ;  /* 0x000000041900788c */ /* 0x000fe4000bf25270 */
[----:B------:R-:W-:Y:S02]  /*40f0*/  ULOP3.LUT UR24, UR24, UR8, URZ, 0x3c, !UPT ;  /* 0x0000000818187292 */ /* 0x000fe4000f8e3c3f */
[----:B------:R-:W-:Y:S02]  /*4100*/  USEL UR23, UR23, URZ, UP0 ;  /* 0x0000003f17177287 */ /* 0x000fe40008000000 */
[----:B------:R-:W-:Y:S01]  /*4110*/  USEL UR25, UR25, URZ, UP1 ;  /* 0x0000003f19197287 */ /* 0x000fe20008800000 */
[----:B------:R-:W-:Y:S01]  /*4120*/  UMOV UR8, 0x1 ;  /* 0x0000000100087882 */ /* 0x000fe20000000000 */
[----:B------:R-:W-:Y:S01]  /*4130*/  UMOV UR26, UR16 ;  /* 0x00000010001a7c82 */ /* 0x000fe20008000000 */
[----:B------:R-:W-:Y:S09]  /*4140*/  @P0 BRA `(.L_x_27) ;  /* 0xffffffec002c0947 */ /* 0x000ff2000383ffff */
.L_x_19:
[----:B------:R-:W-:-:S04]  /*4150*/  UISETP.NE.AND UP0, UPT, UR6, URZ, UPT ;  /* 0x0000003f0600728c */ /* 0x000fc8000bf05270 */
[----:B------:R-:W-:-:S06]  /*4160*/  USEL UR6, URZ, 0x1, !UP0 ;  /* 0x000000013f067887 */ /* 0x000fcc000c000000 */
[----:B------:R-:W-:-:S13]  /*4170*/  ISETP.NE.AND P0, PT, RZ, UR6, PT ;  /* 0x00000006ff007c0c */ /* 0x000fda000bf05270 */
[----:B------:R-:W-:Y:S05]  /*4180*/  @!P0 BRA `(.L_x_28) ;  /* 0x0000000c00c48947 */ /* 0x000fea0003800000 */
[----:B------:R-:W-:Y:S02]  /*4190*/  WARPGROUP.DEPBAR.LE gsb0, 0x0 ;  /* 0x00008000000079c5 */ /* 0x000fe40000010000 */
[----:B-----5:R-:W-:Y:S01]  /*41a0*/  FADD R227, R89, R227 ;  /* 0x000000e359e37221 */ /* 0x020fe20000000000 */
[----:B------:R-:W-:-:S04]  /*41b0*/  FADD R228, R88, R228 ;  /* 0x000000e458e47221 */ /* 0x000fc80000000000 */
[----:B------:R2:W-:Y:S04]  /*41c0*/  STL [R1+0x80], R227 ;  /* 0x000080e301007387 */ /* 0x0005e80000100800 */
[----:B--2---:R-:W2:Y:S04]  /*41d0*/  LDL.LU R227, [R1+0x6c] ;  /* 0x00006c0001e37983 */ /* 0x004ea80000300800 */
[----:B--2---:R2:W-:Y:S04]  /*41e0*/  STL [R1+0x84], R227 ;  /* 0x000084e301007387 */ /* 0x0045e80000100800 */
        /* <DEDUP_REMOVED lines=52> */
[----:B--2---:R-:W2:Y:S01]  /*4530*/  LDL.LU R227, [R1] ;  /* 0x0000000001e37983 */ /* 0x004ea20000300800 */
[----:B------:R-:W-:Y:S01]  /*4540*/  FADD R226, R90, R226 ;  /* 0x000000e25ae27221 */ /* 0x000fe20000000000 */
        /* <DEDUP_REMOVED lines=97> */
[----:B--2---:R-:W-:-:S05]  /*4b60*/  FADD R227, R60, R227 ;  /* 0x000000e33ce37221 */ /* 0x004fca0000000000 */
[----:B------:R2:W-:Y:S04]  /*4b70*/  STL [R1], R227 ;  /* 0x000000e301007387 */ /* 0x0005e80000100800 */
[----:B--2---:R-:W2:Y:S02]  /*4b80*/  LDL.LU R227, [R1+0xec] ;  /* 0x0000ec0001e37983 */ /* 0x004ea40000300800 */
[----:B--2---:R-:W-:-:S05]  /*4b90*/  FADD R227, R61, R227 ;  /* 0x000000e33de37221 */ /* 0x004fca0000000000 */
[----:B------:R2:W-:Y:S04]  /*4ba0*/  STL [R1+0x4], R227 ;  /* 0x000004e301007387 */ /* 0x0005e80000100800 */
        /* <DEDUP_REMOVED lines=78> */
[----:B--2---:R2:W5:Y:S02]  /*5090*/  LDL.LU R227, [R1+0x80] ;  /* 0x0000800001e37983 */ /* 0x0045640000300800 */
.L_x_28:
[----:B------:R-:W-:Y:S02]  /*50a0*/  WARPGROUP.DEPBAR.LE gsb0, 0x0 ;  /* 0x00008000000079c5 */ /* 0x000fe40000010000 */
[----:B------:R-:W3:Y:S02]  /*50b0*/  LDC R24, c[0x0][0x28c] ;  /* 0x0000a300ff187b82 */ /* 0x000ee40000000800 */
[----:B---3--:R-:W-:-:S13]  /*50c0*/  ISETP.GE.AND P0, PT, R24, 0x1, PT ;  /* 0x000000011800780c */ /* 0x008fda0003f06270 */
[----:B------:R-:W-:Y:S05]  /*50d0*/  @!P0 BRA `(.L_x_29) ;  /* 0x0000000000408947 */ /* 0x000fea0003800000 */
[----:B------:R-:W-:-:S06]  /*50e0*/  UISETP.NE.AND UP0, UPT, UR22, 0x3, UPT ;  /* 0x000000031600788c */ /* 0x000fcc000bf05270 */
[----:B------:R-:W-:-:S13]  /*50f0*/  PLOP3.LUT P0, PT, PT, PT, UP0, 0x80, 0x0 ;  /* 0x000000000000781c */ /* 0x000fda0003f0f008 */
[----:B------:R-:W-:Y:S05]  /*5100*/  @!P0 BRA `(.L_x_30) ;  /* 0x0000000000048947 */ /* 0x000fea0003800000 */
[----:B------:R-:W-:Y:S01]  /*5110*/  BPT.TRAP 0x1 ;  /* 0x000000040000795c */ /* 0x000fe20000300000 */
.L_x_30:
[----:B------:R-:W-:-:S04]  /*5120*/  UISETP.LT.AND UP0, UPT, UR9, 0x1, UPT ;  /* 0x000000010900788c */ /* 0x000fc8000bf01270 */
[----:B------:R-:W-:Y:S02]  /*5130*/  USEL UR6, UR9, 0x1, UP0 ;  /* 0x0000000109067887 */ /* 0x000fe40008000000 */
[----:B------:R-:W-:Y:S02]  /*5140*/  UISETP.GT.U32.AND UP0, UPT, UR13, 0x1, UPT ;  /* 0x000000010d00788c */ /* 0x000fe4000bf04070 */
[----:B------:R-:W-:-:S04]  /*5150*/  UIADD3 UR6, UR5, UR9, -UR6 ;  /* 0x0000000905067290 */ /* 0x000fc8000fffe806 */
[----:B------:R-:W-:Y:S01]  /*5160*/  USHF.L.U32 UR6, UR6, 0x3, URZ ;  /* 0x0000000306067899 */ /* 0x000fe2000800063f */
[----:B------:R-:W-:-:S03]  /*5170*/  PLOP3.LUT P0, PT, PT, PT, UP0, 0x80, 0x0 ;  /* 0x000000000000781c */ /* 0x000fc60003f0f008 */
[----:B------:R-:W-:-:S04]  /*5180*/  ULOP3.LUT UR6, UR6, 0x18, URZ, 0xc0, !UPT ;  /* 0x0000001806067892 */ /* 0x000fc8000f8ec03f */
[----:B------:R-:W-:-:S04]  /*5190*/  UIADD3 UR6, UR11, 0x20, UR6 ;  /* 0x000000200b067890 */ /* 0x000fc8000fffe006 */
[----:B------:R-:W-:-:S09]  /*51a0*/  UPRMT UR6, URZ, 0x654, UR6 ;  /* 0x000006543f067896 */ /* 0x000fd20008000006 */
[----:B------:R-:W-:Y:S01]  /*51b0*/  SYNCS.ARRIVE.TRANS64.RED.A1T0 RZ, [UR6], RZ ;  /* 0x000000ffffff79a7 */ /* 0x000fe20008100406 */
[----:B------:R-:W-:Y:S05]  /*51c0*/  @P0 BRA `(.L_x_29) ;  /* 0x0000000000040947 */ /* 0x000fea0003800000 */
[----:B------:R-:W-:Y:S01]  /*51d0*/  BPT.TRAP 0x1 ;  /* 0x000000040000795c */ /* 0x000fe20000300000 */
.L_x_29:
[----:B------:R3:W-:Y:S01]  /*51e0*/  STL [R1+0x88], R3 ;  /* 0x0000880301007387 */ /* 0x0007e20000100800 */
[----:B------:R-:W4:Y:S01]  /*51f0*/  LDC R28, c[0x0][0x288] ;  /* 0x0000a200ff1c7b82 */ /* 0x000f220000000800 */
[----:B------:R-:W-:Y:S02]  /*5200*/  ULDC UR6, c[0x0][0x284] ;  /* 0x0000a10000067ab9 */ /* 0x000fe40000000800 */
[----:B---3--:R-:W3:Y:S04]  /*5210*/  LDL.LU R3, [R1+0x78] ;  /* 0x0000780001037983 */ /* 0x008ee80000300800 */
[----:B------:R0:W-:Y:S04]  /*5220*/  STL [R1+0x84], R2 ;  /* 0x0000840201007387 */ /* 0x0001e80000100800 */
[----:B0-----:R-:W2:Y:S04]  /*5230*/  LDL.LU R2, [R1+0x7c] ;  /* 0x00007c0001027983 */ /* 0x001ea80000300800 */
[----:B-----5:R0:W-:Y:S02]  /*5240*/  STL [R1+0x80], R0 ;  /* 0x0000800001007387 */ /* 0x0201e40000100800 */
[----:B0-----:R-:W0:Y:S02]  /*5250*/  S2R R0, SR_TID.X ;  /* 0x0000000000007919 */ /* 0x001e240000002100 */
[----:B0-----:R-:W-:-:S02]  /*5260*/  SHF.R.U32.HI R24, RZ, 0x2, R0 ;  /* 0x00000002ff187819 */ /* 0x001fc40000011600 */
[----:B------:R-:W-:Y:S02]  /*5270*/  LOP3.LUT R26, R0, 0x60, RZ, 0xc0, !PT ;  /* 0x00000060001a7812 */ /* 0x000fe400078ec0ff */
[----:B------:R-:W-:Y:S02]  /*5280*/  SHF.R.U32.HI R27, RZ, 0x7, R0 ;  /* 0x00000007ff1b7819 */ /* 0x000fe40000011600 */
[----:B------:R-:W-:Y:S02]  /*5290*/  LOP3.LUT R25, R24, 0x7, RZ, 0xc0, !PT ;  /* 0x0000000718197812 */ /* 0x000fe400078ec0ff */
[----:B------:R-:W-:Y:S02]  /*52a0*/  SHF.R.U32.HI R26, RZ, 0x1, R26 ;  /* 0x00000001ff1a7819 */ /* 0x000fe4000001161a */
[----:B------:R-:W-:Y:S02]  /*52b0*/  LOP3.LUT R24, R27, 0x1, RZ, 0xc0, !PT ;  /* 0x000000011b187812 */ /* 0x000fe400078ec0ff */
[----:B------:R-:W-:Y:S01]  /*52c0*/  IADD3 R31, RZ, -R26, -R25 ;  /* 0x8000001aff1f7210 */ /* 0x000fe20007ffe819 */
[C---:B------:R-:W-:Y:S01]  /*52d0*/  IMAD.SHL.U32 R32, R0.reuse, 0x2, RZ ;  /* 0x0000000200207824 */ /* 0x040fe200078e00ff */
[----:B------:R-:W-:Y:S01]  /*52e0*/  LOP3.LUT R27, R0, 0x3, RZ, 0xc0, !PT ;  /* 0x00000003001b7812 */ /* 0x000fe200078ec0ff */
[----:B------:R-:W-:-:S02]  /*52f0*/  IMAD.SHL.U32 R30, R24, 0x40, RZ ;  /* 0x00000040181e7824 */ /* 0x000fc400078e00ff */
[----:B------:R-:W-:Y:S02]  /*5300*/  IMAD R31, R24, -0x40, R31 ;  /* 0xffffffc0181f7824 */ /* 0x000fe400078e021f */
[----:B---3--:R-:W-:Y:S02]  /*5310*/  IMAD.SHL.U32 R29, R3, 0x80, RZ ;  /* 0x00000080031d7824 */ /* 0x008fe400078e00ff */
[----:B------:R0:W5:Y:S01]  /*5320*/  LDL.LU R3, [R1+0x88] ;  /* 0x0000880001037983 */ /* 0x0001620000300800 */
[----:B------:R-:W-:Y:S01]  /*5330*/  LOP3.LUT R43, R30, 0x40, R25, 0xe2, !PT ;  /* 0x000000401e2b7812 */ /* 0x000fe200078ee219 */
[----:B----4-:R-:W-:Y:S01]  /*5340*/  IMAD R42, R27, -0x2, R28 ;  /* 0xfffffffe1b2a7824 */ /* 0x010fe200078e021c */
[----:B------:R-:W-:Y:S01]  /*5350*/  ISETP.GE.AND P0, PT, R29, R28, PT ;  /* 0x0000001c1d00720c */ /* 0x000fe20003f06270 */
[C---:B--2---:R-:W-:Y:S02]  /*5360*/  IMAD.SHL.U32 R24, R2.reuse, 0x100, RZ ;  /* 0x0000010002187824 */ /* 0x044fe400078e00ff */
[----:B------:R-:W-:-:S02]  /*5370*/  IMAD.WIDE R38, R2, 0x100, RZ ;  /* 0x0000010002267825 */ /* 0x000fc400078e02ff */
[----:B------:R0:W5:Y:S04]  /*5380*/  LDL.LU R2, [R1+0x84] ;  /* 0x0000840001027983 */ /* 0x0001680000300800 */
[----:B------:R0:W5:Y:S01]  /*5390*/  LDL.LU R0, [R1+0x80] ;  /* 0x0000800001007983 */ /* 0x0001620000300800 */
[----:B------:R-:W-:Y:S01]  /*53a0*/  ISETP.GE.OR P0, PT, R24, UR6, P0 ;  /* 0x0000000618007c0c */ /* 0x000fe20008706670 */
[----:B------:R-:W-:Y:S01]  /*53b0*/  IMAD.IADD R42, R42, 0x1, -R29 ;  /* 0x000000012a2a7824 */ /* 0x000fe200078e0a1d */
[----:B------:R-:W-:Y:S01]  /*53c0*/  IADD3 R41, -R24, UR6, R31 ;  /* 0x0000000618297c10 */ /* 0x000fe2000fffe11f */
[----:B------:R-:W-:Y:S01]  /*53d0*/  IMAD.MOV.U32 R40, RZ, RZ, -0x1 ;  /* 0xffffffffff287424 */ /* 0x000fe200078e00ff */
[----:B------:R-:W-:Y:S02]  /*53e0*/  LOP3.LUT R43, R38, R43, R26, 0xfe, !PT ;  /* 0x0000002b262b7212 */ /* 0x000fe400078efe1a */
[----:B------:R-:W-:-:S07]  /*53f0*/  LOP3.LUT R32, R29, 0x6, R32, 0xf8, !PT ;  /* 0x000000061d207812 */ /* 0x000fce00078ef820 */
[----:B0-----:R-:W-:Y:S05]  /*5400*/  @P0 BRA `(.L_x_31) ;  /* 0x00000090000c0947 */ /* 0x001fea0003800000 */
[----:B------:R-:W0:Y:S01]  /*5410*/  LDC.64 R28, c[0x0][0x5c8] ;  /* 0x00017200ff1c7b82 */ /* 0x000e220000000a00 */
[----:B------:R-:W-:Y:S01]  /*5420*/  USHF.R.S32.HI UR7, URZ, 0x1f, UR12 ;  /* 0x0000001f3f077899 */ /* 0x000fe2000801140c */
[--C-:B------:R-:W-:Y:S01]  /*5430*/  SHF.R.S32.HI R33, RZ, 0x1f, R32.reuse ;  /* 0x0000001fff217819 */ /* 0x100fe20000011420 */
[----:B------:R-:W-:Y:S01]  /*5440*/  ULDC.64 UR10, c[0x0][0x5d0] ;  /* 0x00017400000a7ab9 */ /* 0x000fe20000000a00 */
[----:B------:R-:W-:Y:S01]  /*5450*/  BSSY B0, `(.L_x_31) ;  /* 0x00008fe000007945 */ /* 0x000fe20003800000 */
[----:B------:R-:W-:Y:S02]  /*5460*/  UIMAD UR6, UR7, UR10, URZ ;  /* 0x0000000a070672a4 */ /* 0x000fe4000f8e023f */
[----:B------:R-:W-:Y:S02]  /*5470*/  IMAD.U32 R27, RZ, RZ, UR10 ;  /* 0x0000000aff1b7e24 */ /* 0x000fe4000f8e00ff */
[----:B------:R-:W-:Y:S02]  /*5480*/  UIMAD UR6, UR12, UR11, UR6 ;  /* 0x0000000b0c0672a4 */ /* 0x000fe4000f8e0206 */
[----:B------:R-:W-:Y:S01]  /*5490*/  IMAD.WIDE.U32 R26, R27, UR12, R32 ;  /* 0x0000000c1b1a7c25 */ /* 0x000fe2000f8e0020 */
[----:B------:R-:W-:-:S03]  /*54a0*/  ULDC.64 UR10, c[0x0][0x5c0] ;  /* 0x00017000000a7ab9 */ /* 0x000fc60000000a00 */
[----:B------:R-:W-:Y:S02]  /*54b0*/  VIADD R27, R27, UR6 ;  /* 0x000000061b1b7c36 */ /* 0x000fe40008000000 */
[-C--:B0-----:R-:W-:Y:S01]  /*54c0*/  IMAD R24, R39, R28.reuse, RZ ;  /* 0x0000001c27187224 */ /* 0x081fe200078e02ff */
[----:B------:R-:W-:Y:S01]  /*54d0*/  SHF.L.U64.HI R34, R28, 0x3, R29 ;  /* 0x000000031c227819 */ /* 0x000fe2000001021d */
[----:B------:R-:W-:-:S04]  /*54e0*/  IMAD.WIDE.U32 R26, R43, R28, R26 ;  /* 0x0000001c2b1a7225 */ /* 0x000fc800078e001a */
[----:B------:R-:W-:Y:S01]  /*54f0*/  IMAD R25, R43, R29, R24 ;  /* 0x0000001d2b197224 */ /* 0x000fe200078e0218 */
[----:B------:R-:W-:Y:S01]  /*5500*/  IADD3 R24, P2, R26, UR10, RZ ;  /* 0x0000000a1a187c10 */ /* 0x000fe2000ff5e0ff */
[C---:B------:R-:W-:Y:S01]  /*5510*/  IMAD.SHL.U32 R35, R28.reuse, 0x8, RZ ;  /* 0x000000081c237824 */ /* 0x040fe200078e00ff */
[----:B------:R-:W-:Y:S01]  /*5520*/  LEA R30, P3, R28, R26, 0x7 ;  /* 0x0000001a1c1e7211 */ /* 0x000fe200078638ff */
[----:B------:R-:W-:-:S03]  /*5530*/  IMAD.IADD R27, R27, 0x1, R25 ;  /* 0x000000011b1b7824 */ /* 0x000fc600078e0219 */
[----:B------:R-:W-:Y:S02]  /*5540*/  IADD3 R26, P1, P0, R26, UR10, R35 ;  /* 0x0000000a1a1a7c10 */ /* 0x000fe4000f83e023 */
[----:B------:R-:W-:Y:S02]  /*5550*/  IADD3.X R25, R27, UR11, RZ, P2, !PT ;  /* 0x0000000b1b197c10 */ /* 0x000fe400097fe4ff */
[----:B------:R-:W-:Y:S02]  /*5560*/  FSETP.NEU.AND P2, PT, RZ, UR21, PT ;  /* 0x00000015ff007c0b */ /* 0x000fe4000bf4d000 */
[----:B------:R-:W-:Y:S02]  /*5570*/  LEA.HI.X R31, R28, R27, R29, 0x7, P3 ;  /* 0x0000001b1c1f7211 */ /* 0x000fe400018f3c1d */
[C---:B------:R-:W-:Y:S02]  /*5580*/  IADD3 R28, P3, R30.reuse, UR10, RZ ;  /* 0x0000000a1e1c7c10 */ /* 0x040fe4000ff7e0ff */
[----:B------:R-:W-:-:S02]  /*5590*/  IADD3 R30, P5, P6, R30, UR10, R35 ;  /* 0x0000000a1e1e7c10 */ /* 0x000fc4000febe023 */
[----:B------:R-:W-:Y:S02]  /*55a0*/  IADD3.X R29, R31, UR11, RZ, P3, !PT ;  /* 0x0000000b1f1d7c10 */ /* 0x000fe40009ffe4ff */
[--C-:B------:R-:W-:Y:S02]  /*55b0*/  IADD3.X R27, R27, UR11, R34.reuse, P1, P0 ;  /* 0x0000000b1b1b7c10 */ /* 0x100fe40008fe0422 */
[----:B------:R-:W-:Y:S01]  /*55c0*/  IADD3.X R31, R31, UR11, R34, P5, P6 ;  /* 0x0000000b1f1f7c10 */ /* 0x000fe2000afec422 */
[----:B------:R-:W-:Y:S06]  /*55d0*/  @!P2 BRA `(.L_x_32) ;  /* 0x0000006c0014a947 */ /* 0x000fec0003800000 */
[----:B------:R-:W-:Y:S01]  /*55e0*/  ULDC.64 UR10, c[0x0][0x5b8] ;  /* 0x00016e00000a7ab9 */ /* 0x000fe20000000a00 */
[----:B------:R-:W-:Y:S01]  /*55f0*/  ISETP.GE.AND P0, PT, R41, 0x1, PT ;  /* 0x000000012900780c */ /* 0x000fe20003f06270 */
[----:B------:R-:W-:Y:S02]  /*5600*/  UIMAD UR6, UR7, UR10, URZ ;  /* 0x0000000a070672a4 */ /* 0x000fe4000f8e023f */
[----:B------:R-:W-:Y:S01]  /*5610*/  IMAD.U32 R35, RZ, RZ, UR10 ;  /* 0x0000000aff237e24 */ /* 0x000fe2000f8e00ff */
[----:B------:R-:W-:Y:S01]  /*5620*/  BSSY B1, `(.L_x_33) ;  /* 0x0000010000017945 */ /* 0x000fe20003800000 */
[----:B------:R-:W-:Y:S01]  /*5630*/  ISETP.LT.OR P3, PT, R42, 0x1, !P0 ;  /* 0x000000012a00780c */ /* 0x000fe20004761670 */
[----:B------:R-:W-:Y:S02]  /*5640*/  UIMAD UR6, UR12, UR11, UR6 ;  /* 0x0000000b0c0672a4 */ /* 0x000fe4000f8e0206 */
[----:B------:R-:W-:Y:S01]  /*5650*/  IMAD.WIDE.U32 R32, R35, UR12, R32 ;  /* 0x0000000c23207c25 */ /* 0x000fe2000f8e0020 */
[----:B------:R-:W-:-:S03]  /*5660*/  ULDC.64 UR10, c[0x0][0x5a8] ;  /* 0x00016a00000a7ab9 */ /* 0x000fc60000000a00 */
[----:B------:R-:W-:Y:S02]  /*5670*/  IMAD.MOV.U32 R36, RZ, RZ, R32 ;  /* 0x000000ffff247224 */ /* 0x000fe400078e0020 */
[----:B------:R-:W-:Y:S01]  /*5680*/  VIADD R37, R33, UR6 ;  /* 0x0000000621257c36 */ /* 0x000fe20008000000 */
[----:B------:R-:W-:Y:S02]  /*5690*/  ULDC.64 UR6, c[0x0][0x5b0] ;  /* 0x00016c0000067ab9 */ /* 0x000fe40000000a00 */
[----:B------:R-:W-:Y:S02]  /*56a0*/  IMAD R34, R39, UR6, RZ ;  /* 0x0000000627227c24 */ /* 0x000fe4000f8e02ff */
[----:B------:R-:W-:-:S04]  /*56b0*/  IMAD.WIDE.U32 R32, R43, UR6, R36 ;  /* 0x000000062b207c25 */ /* 0x000fc8000f8e0024 */
[--C-:B------:R-:W-:Y:S01]  /*56c0*/  IMAD R35, R43, UR7, R34.reuse ;  /* 0x000000072b237c24 */ /* 0x100fe2000f8e0222 */
[----:B------:R-:W-:Y:S02]  /*56d0*/  IADD3 R32, P1, R32, UR10, RZ ;  /* 0x0000000a20207c10 */ /* 0x000fe4000ff3e0ff */
[----:B------:R-:W-:Y:S02]  /*56e0*/  PRMT R34, RZ, 0x7610, R34 ;  /* 0x00007610ff227816 */ /* 0x000fe40000000022 */
[----:B------:R-:W-:Y:S01]  /*56f0*/  IADD3.X R33, R33, UR11, R35, P1, !PT ;  /* 0x0000000b21217c10 */ /* 0x000fe20008ffe423 */
[----:B------:R-:W-:Y:S08]  /*5700*/  @P3 BRA `(.L_x_34) ;  /* 0x0000000000043947 */ /* 0x000ff00003800000 */
[----:B------:R0:W5:Y:S02]  /*5710*/  LDG.E.U8 R34, desc[UR14][R32.64] ;  /* 0x0000000e20227981 */ /* 0x000164000c1e1100 */
.L_x_34:
[----:B------:R-:W-:Y:S05]  /*5720*/  BSYNC B1 ;  /* 0x0000000000017941 */ /* 0x000fea0003800000 */
.L_x_33:
[----:B-----5:R-:W-:Y:S01]  /*5730*/  LOP3.LUT R34, R34, 0xff, RZ, 0xc0, !PT ;  /* 0x000000ff22227812 */ /* 0x020fe200078ec0ff */
[----:B------:R-:W-:Y:S01]  /*5740*/  BSSY B1, `(.L_x_35) ;  /* 0x000000b000017945 */ /* 0x000fe20003800000 */
[----:B------:R-:W-:Y:S02]  /*5750*/  ISETP.LT.OR P2, PT, R42, 0x2, !P0 ;  /* 0x000000022a00780c */ /* 0x000fe40004741670 */
[----:B------:R-:W-:-:S05]  /*5760*/  F2FP.F16.E5M2.UNPACK_B R34, R34 ;  /* 0x00000022ff22723e */ /* 0x000fca00020004ff */
[----:B------:R-:W-:-:S05]  /*5770*/  HADD2.F32 R34, -RZ, R34.H0_H0 ;  /* 0x20000022ff227230 */ /* 0x000fca0000004100 */
[----:B------:R-:W-:Y:S01]  /*5780*/  FMUL R35, R34, UR21 ;  /* 0x0000001522237c20 */ /* 0x000fe20008400000 */
[----:B------:R-:W-:-:S03]  /*5790*/  PRMT R34, RZ, 0x7610, R34 ;  /* 0x00007610ff227816 */ /* 0x000fc60000000022 */
[----:B------:R-:W-:-:S05]  /*57a0*/  FFMA R35, R228, UR20, R35 ;  /* 0x00000014e4237c23 */ /* 0x000fca0008000023 */
[----:B------:R-:W-:-:S05]  /*57b0*/  F2FP.SATFINITE.E5M2.F32.PACK_AB_MERGE_C R35, RZ, R35, RZ ;  /* 0x00000023ff23723e */ /* 0x000fca00048060ff */
[----:B------:R2:W-:Y:S01]  /*57c0*/  @!P3 STG.E.U8 desc[UR14][R24.64], R35 ;  /* 0x000000231800b986 */ /* 0x0005e2000c10110e */
[----:B------:R-:W-:Y:S05]  /*57d0*/  @P2 BRA `(.L_x_36) ;  /* 0x0000000000042947 */ /* 0x000fea0003800000 */
[----:B------:R3:W5:Y:S02]  /*57e0*/  LDG.E.U8 R34, desc[UR14][R32.64+0x1] ;  /* 0x0000010e20227981 */ /* 0x000764000c1e1100 */
.L_x_36:
[----:B------:R-:W-:Y:S05]  /*57f0*/  BSYNC B1 ;  /* 0x0000000000017941 */ /* 0x000fea0003800000 */
.L_x_35:
[----:B-----5:R-:W-:Y:S01]  /*5800*/  LOP3.LUT R34, R34, 0xff, RZ, 0xc0, !PT ;  /* 0x000000ff22227812 */ /* 0x020fe200078ec0ff */
[----:B------:R-:W-:Y:S01]  /*5810*/  BSSY B1, `(.L_x_37) ;  /* 0x0000013000017945 */ /* 0x000fe20003800000 */
[----:B------:R-:W-:Y:S02]  /*5820*/  IADD3 R45, P1, R43, 0x8, RZ ;  /* 0x000000082b2d7810 */ /* 0x000fe40007f3e0ff */
[----:B------:R-:W-:-:S03]  /*5830*/  F2FP.F16.E5M2.UNPACK_B R34, R34 ;  /* 0x00000022ff22723e */ /* 0x000fc600020004ff */
[----:B--2---:R-:W-:Y:S01]  /*5840*/  IMAD.X R35, RZ, RZ, R39, P1 ;  /* 0x000000ffff237224 */ /* 0x004fe200008e0627 */
[----:B------:R-:W-:Y:S01]  /*5850*/  ISETP.GE.AND P1, PT, R41, 0x9, PT ;  /* 0x000000092900780c */ /* 0x000fe20003f26270 */
[----:B------:R-:W-:Y:S02]  /*5860*/  HADD2.F32 R34, -RZ, R34.H0_H0 ;  /* 0x20000022ff227230 */ /* 0x000fe40000004100 */
[----:B------:R-:W-:Y:S01]  /*5870*/  IMAD R46, R35, UR6, RZ ;  /* 0x00000006232e7c24 */ /* 0x000fe2000f8e02ff */
[----:B------:R-:W-:Y:S02]  /*5880*/  ISETP.LT.OR P5, PT, R42, 0x1, !P1 ;  /* 0x000000012a00780c */ /* 0x000fe40004fa1670 */
[----:B------:R-:W-:Y:S01]  /*5890*/  FMUL R44, R34, UR21 ;  /* 0x00000015222c7c20 */ /* 0x000fe20008400000 */
[----:B------:R-:W-:-:S04]  /*58a0*/  IMAD.WIDE.U32 R34, R45, UR6, R36 ;  /* 0x000000062d227c25 */ /* 0x000fc8000f8e0024 */
[----:B------:R-:W-:Y:S01]  /*58b0*/  FFMA R44, R227, UR20, R44 ;  /* 0x00000014e32c7c23 */ /* 0x000fe2000800002c */
[----:B------:R-:W-:Y:S01]  /*58c0*/  IMAD R45, R45, UR7, R46 ;  /* 0x000000072d2d7c24 */ /* 0x000fe2000f8e022e */
[----:B------:R-:W-:-:S03]  /*58d0*/  IADD3 R34, P3, R34, UR10, RZ ;  /* 0x0000000a22227c10 */ /* 0x000fc6000ff7e0ff */
[----:B------:R-:W-:Y:S02]  /*58e0*/  F2FP.SATFINITE.E5M2.F32.PACK_AB_MERGE_C R47, RZ, R44, RZ ;  /* 0x0000002cff2f723e */ /* 0x000fe400048060ff */
[----:B------:R-:W-:Y:S02]  /*58f0*/  IADD3.X R35, R35, UR11, R45, P3, !PT ;  /* 0x0000000b23237c10 */ /* 0x000fe40009ffe42d */
[----:B------:R-:W-:Y:S01]  /*5900*/  PRMT R44, RZ, 0x7610, R44 ;  /* 0x00007610ff2c7816 */ /* 0x000fe2000000002c */
[----:B------:R2:W-:Y:S01]  /*5910*/  @!P2 STG.E.U8 desc[UR14][R24.64+0x1], R47 ;  /* 0x0000012f1800a986 */ /* 0x0005e2000c10110e */
[----:B------:R-:W-:Y:S05]  /*5920*/  @P5 BRA `(.L_x_38) ;  /* 0x0000000000045947 */ /* 0x000fea0003800000 */
[----:B------:R4:W5:Y:S02]  /*5930*/  LDG.E.U8 R44, desc[UR14][R34.64] ;  /* 0x0000000e222c7981 */ /* 0x000964000c1e1100 */
.L_x_38:
[----:B------:R-:W-:Y:S05]  /*5940*/  BSYNC B1 ;  /* 0x0000000000017941 */ /* 0x000fea0003800000 */
.L_x_37:
        /* <DEDUP_REMOVED lines=12> */
.L_x_40:
[----:B------:R-:W-:Y:S05]  /*5a10*/  BSYNC B1 ;  /* 0x0000000000017941 */ /* 0x000fea0003800000 */
.L_x_39:
[----:B-----5:R-:W-:Y:S01]  /*5a20*/  LOP3.LUT R44, R44, 0xff, RZ, 0xc0, !PT ;  /* 0x000000ff2c2c7812 */ /* 0x020fe200078ec0ff */
[----:B------:R-:W-:Y:S01]  /*5a30*/  BSSY B1, `(.L_x_41) ;  /* 0x000000b000017945 */ /* 0x000fe20003800000 */
[----:B------:R-:W-:Y:S02]  /*5a40*/  ISETP.LT.OR P3, PT, R42, 0x9, !P0 ;  /* 0x000000092a00780c */ /* 0x000fe40004761670 */
[----:B------:R-:W-:-:S05]  /*5a50*/  F2FP.F16.E5M2.UNPACK_B R44, R44 ;  /* 0x0000002cff2c723e */ /* 0x000fca00020004ff */
[----:B------:R-:W-:-:S05]  /*5a60*/  HADD2.F32 R44, -RZ, R44.H0_H0 ;  /* 0x2000002cff2c7230 */ /* 0x000fca0000004100 */
[----:B------:R-:W-:-:S04]  /*5a70*/  FMUL R44, R44, UR21 ;  /* 0x000000152c2c7c20 */ /* 0x000fc80008400000 */
[----:B------:R-:W-:-:S05]  /*5a80*/  FFMA R44, R225, UR20, R44 ;  /* 0x00000014e12c7c23 */ /* 0x000fca000800002c */
[----:B0-----:R-:W-:Y:S02]  /*5a90*/  F2FP.SATFINITE.E5M2.F32.PACK_AB_MERGE_C R45, RZ, R44, RZ ;  /* 0x0000002cff2d723e */ /* 0x001fe400048060ff */
[----:B------:R-:W-:-:S03]  /*5aa0*/  PRMT R44, RZ, 0x7610, R44 ;  /* 0x00007610ff2c7816 */ /* 0x000fc6000000002c */
[----:B------:R0:W-:Y:S01]  /*5ab0*/  @!P2 STG.E.U8 desc[UR14][R26.64+0x1], R45 ;  /* 0x0000012d1a00a986 */ /* 0x0001e2000c10110e */
[----:B------:R-:W-:Y:S05]  /*5ac0*/  @P3 BRA `(.L_x_42) ;  /* 0x0000000000043947 */ /* 0x000fea0003800000 */
[----:B------:R0:W5:Y:S02]  /*5ad0*/  LDG.E.U8 R44, desc[UR14][R32.64+0x8] ;  /* 0x0000080e202c7981 */ /* 0x000164000c1e1100 */
.L_x_42:
[----:B------:R-:W-:Y:S05]  /*5ae0*/  BSYNC B1 ;  /* 0x0000000000017941 */ /* 0x000fea0003800000 */
.L_x_41:
[----:B-----5:R-:W-:Y:S01]  /*5af0*/  LOP3.LUT R44, R44, 0xff, RZ, 0xc0, !PT ;  /* 0x000000ff2c2c7812 */ /* 0x020fe200078ec0ff */
[----:B------:R-:W-:Y:S01]  /*5b00*/  BSSY B1, `(.L_x_43) ;  /* 0x000000b000017945 */ /* 0x000fe20003800000 */
[----:B------:R-:W-:Y:S02]  /*5b10*/  ISETP.LT.OR P2, PT, R42, 0xa, !P0 ;  /* 0x0000000a2a00780c */ /* 0x000fe40004741670 */
[----:B------:R-:W-:-:S05]  /*5b20*/  F2FP.F16.E5M2.UNPACK_B R44, R44 ;  /* 0x0000002cff2c723e */ /* 0x000fca00020004ff */
[----:B------:R-:W-:-:S05]  /*5b30*/  HADD2.F32 R44, -RZ, R44.H0_H0 ;  /* 0x2000002cff2c7230 */ /* 0x000fca0000004100 */
[----:B0-----:R-:W-:Y:S01]  /*5b40*/  FMUL R45, R44, UR21 ;  /* 0x000000152c2d7c20 */ /* 0x001fe20008400000 */
[----:B------:R-:W-:-:S03]  /*5b50*/  PRMT R44, RZ, 0x7610, R44 ;  /* 0x00007610ff2c7816 */ /* 0x000fc6000000002c */
[----:B------:R-:W-:-:S05]  /*5b60*/  FFMA R45, R224, UR20, R45 ;  /* 0x00000014e02d7c23 */ /* 0x000fca000800002d */
[----:B------:R-:W-:-:S05]  /*5b70*/  F2FP.SATFINITE.E5M2.F32.PACK_AB_MERGE_C R45, RZ, R45, RZ ;  /* 0x0000002dff2d723e */ /* 0x000fca00048060ff */
[----:B------:R0:W-:Y:S01]  /*5b80*/  @!P3 STG.E.U8 desc[UR14][R24.64+0x8], R45 ;  /* 0x0000082d1800b986 */ /* 0x0001e2000c10110e */
[----:B------:R-:W-:Y:S05]  /*5b90*/  @P2 BRA `(.L_x_44) ;  /* 0x0000000000042947 */ /* 0x000fea0003800000 */
[----:B------:R0:W5:Y:S02]  /*5ba0*/  LDG.E.U8 R44, desc[UR14][R32.64+0x9] ;  /* 0x0000090e202c7981 */ /* 0x000164000c1e1100 */
.L_x_44:
[----:B------:R-:W-:Y:S05]  /*5bb0*/  BSYNC B1 ;  /* 0x0000000000017941 */ /* 0x000fea0003800000 */
.L_x_43:
        /* <DEDUP_REMOVED lines=12> */
.L_x_46:
[----:B------:R-:W-:Y:S05]  /*5c80*/  BSYNC B1 ;  /* 0x0000000000017941 */ /* 0x000fea0003800000 */
.L_x_45:
        /* <DEDUP_REMOVED lines=12> */
.L_x_48:
[----:B------:R-:W-:Y:S05]  /*5d50*/  BSYNC B1 ;  /* 0x0000000000017941 */ /* 0x000fea0003800000 */
.L_x_47:
        /* <DEDUP_REMOVED lines=12> */
.L_x_50:
[----:B------:R-:W-:Y:S05]  /*5e20*/  BSYNC B1 ;  /* 0x0000000000017941 */ /* 0x000fea0003800000 */
.L_x_49:
        /* <DEDUP_REMOVED lines=12> */
.L_x_52:
[----:B------:R-:W-:Y:S05]  /*5ef0*/  BSYNC B1 ;  /* 0x0000000000017941 */ /* 0x000fea0003800000 */
.L_x_51:
        /* <DEDUP_REMOVED lines=12> */
.L_x_54:
[----:B------:R-:W-:Y:S05]  /*5fc0*/  BSYNC B1 ;  /* 0x0000000000017941 */ /* 0x000fea0003800000 */
.L_x_53:
        /* <DEDUP_REMOVED lines=12> */
.L_x_56:
[----:B------:R-:W-:Y:S05]  /*6090*/  BSYNC B1 ;  /* 0x0000000000017941 */ /* 0x000fea0003800000 */
.L_x_55:
        /* <DEDUP_REMOVED lines=12> */
.L_x_58:
[----:B------:R-:W-:Y:S05]  /*6160*/  BSYNC B1 ;  /* 0x0000000000017941 */ /* 0x000fea0003800000 */
.L_x_57:
        /* <DEDUP_REMOVED lines=12> */
.L_x_60:
[----:B------:R-:W-:Y:S05]  /*6230*/  BSYNC B1 ;  /* 0x0000000000017941 */ /* 0x000fea0003800000 */
.L_x_59:
        /* <DEDUP_REMOVED lines=12> */
.L_x_62:
[----:B------:R-:W-:Y:S05]  /*6300*/  BSYNC B1 ;  /* 0x0000000000017941 */ /* 0x000fea0003800000 */
.L_x_61:
        /* <DEDUP_REMOVED lines=12> */
.L_x_64:
[----:B------:R-:W-:Y:S05]  /*63d0*/  BSYNC B1 ;  /* 0x0000000000017941 */ /* 0x000fea0003800000 */
.L_x_63:
        /* <DEDUP_REMOVED lines=12> */
.L_x_66:
[----:B------:R-:W-:Y:S05]  /*64a0*/  BSYNC B1 ;  /* 0x0000000000017941 */ /* 0x000fea0003800000 */
.L_x_65:
        /* <DEDUP_REMOVED lines=12> */
.L_x_68:
[----:B------:R-:W-:Y:S05]  /*6570*/  BSYNC B1 ;  /* 0x0000000000017941 */ /* 0x000fea0003800000 */
.L_x_67:
        /* <DEDUP_REMOVED lines=12> */
.L_x_70:
[----:B------:R-:W-:Y:S05]  /*6640*/  BSYNC B1 ;  /* 0x0000000000017941 */ /* 0x000fea0003800000 */
.L_x_69:
        /* <DEDUP_REMOVED lines=12> */
.L_x_72:
[----:B------:R-:W-:Y:S05]  /*6710*/  BSYNC B1 ;  /* 0x0000000000017941 */ /* 0x000fea0003800000 */
.L_x_71:
        /* <DEDUP_REMOVED lines=12> */
.L_x_74:
[----:B------:R-:W-:Y:S05]  /*67e0*/  BSYNC B1 ;  /* 0x0000000000017941 */ /* 0x000fea0003800000 */
.L_x_73:
        /* <DEDUP_REMOVED lines=12> */
.L_x_76:
[----:B------:R-:W-:Y:S05]  /*68b0*/  BSYNC B1 ;  /* 0x0000000000017941 */ /* 0x000fea0003800000 */
.L_x_75:
        /* <DEDUP_REMOVED lines=12> */
.L_x_78:
[----:B------:R-:W-:Y:S05]  /*6980*/  BSYNC B1 ;  /* 0x0000000000017941 */ /* 0x000fea0003800000 */
.L_x_77:
        /* <DEDUP_REMOVED lines=12> */
.L_x_80:
[----:B------:R-:W-:Y:S05]  /*6a50*/  BSYNC B1 ;  /* 0x0000000000017941 */ /* 0x000fea0003800000 */
.L_x_79:
        /* <DEDUP_REMOVED lines=12> */
.L_x_82:
[----:B------:R-:W-:Y:S05]  /*6b20*/  BSYNC B1 ;  /* 0x0000000000017941 */ /* 0x000fea0003800000 */
.L_x_81:
        /* <DEDUP_REMOVED lines=12> */
.L_x_84:
[----:B------:R-:W-:Y:S05]  /*6bf0*/  BSYNC B1 ;  /* 0x0000000000017941 */ /* 0x000fea0003800000 */
.L_x_83:
        /* <DEDUP_REMOVED lines=12> */
.L_x_86:
[----:B------:R-:W-:Y:S05]  /*6cc0*/  BSYNC B1 ;  /* 0x0000000000017941 */ /* 0x000fea0003800000 */
.L_x_85:
        /* <DEDUP_REMOVED lines=12> */
.L_x_88:
[----:B------:R-:W-:Y:S05]  /*6d90*/  BSYNC B1 ;  /* 0x0000000000017941 */ /* 0x000fea0003800000 */
.L_x_87:
        /* <DEDUP_REMOVED lines=12> */
.L_x_90:
[----:B------:R-:W-:Y:S05]  /*6e60*/  BSYNC B1 ;  /* 0x0000000000017941 */ /* 0x000fea0003800000 */
.L_x_89:
        /* <DEDUP_REMOVED lines=12> */
.L_x_92:
[----:B------:R-:W-:Y:S05]  /*6f30*/  BSYNC B1 ;  /* 0x0000000000017941 */ /* 0x000fea0003800000 */
.L_x_91:
        /* <DEDUP_REMOVED lines=12> */
.L_x_94:
[----:B------:R-:W-:Y:S05]  /*7000*/  BSYNC B1 ;  /* 0x0000000000017941 */ /* 0x000fea0003800000 */
.L_x_93:
        /* <DEDUP_REMOVED lines=12> */
.L_x_96:
[----:B------:R-:W-:Y:S05]  /*70d0*/  BSYNC B1 ;  /* 0x0000000000017941 */ /* 0x000fea0003800000 */
.L_x_95:
        /* <DEDUP_REMOVED lines=12> */
.L_x_98:
[----:B------:R-:W-:Y:S05]  /*71a0*/  BSYNC B1 ;  /* 0x0000000000017941 */ /* 0x000fea0003800000 */
.L_x_97:
        /* <DEDUP_REMOVED lines=12> */
.L_x_100:
[----:B------:R-:W-:Y:S05]  /*7270*/  BSYNC B1 ;  /* 0x0000000000017941 */ /* 0x000fea0003800000 */
.L_x_99:
        /* <DEDUP_REMOVED lines=12> */
.L_x_102:
[----:B------:R-:W-:Y:S05]  /*7340*/  BSYNC B1 ;  /* 0x0000000000017941 */ /* 0x000fea0003800000 */
.L_x_101:
        /* <DEDUP_REMOVED lines=12> */
.L_x_104:
[----:B------:R-:W-:Y:S05]  /*7410*/  BSYNC B1 ;  /* 0x0000000000017941 */ /* 0x000fea0003800000 */
.L_x_103:
        /* <DEDUP_REMOVED lines=12> */
.L_x_106:
[----:B------:R-:W-:Y:S05]  /*74e0*/  BSYNC B1 ;  /* 0x0000000000017941 */ /* 0x000fea0003800000 */
.L_x_105:
        /* <DEDUP_REMOVED lines=12> */
.L_x_108:
[----:B------:R-:W-:Y:S05]  /*75b0*/  BSYNC B1 ;  /* 0x0000000000017941 */ /* 0x000fea0003800000 */
.L_x_107:
        /* <DEDUP_REMOVED lines=12> */
.L_x_110:
[----:B------:R-:W-:Y:S05]  /*7680*/  BSYNC B1 ;  /* 0x0000000000017941 */ /* 0x000fea0003800000 */
.L_x_109:
        /* <DEDUP_REMOVED lines=12> */
.L_x_112:
[----:B------:R-:W-:Y:S05]  /*7750*/  BSYNC B1 ;  /* 0x0000000000017941 */ /* 0x000fea0003800000 */
.L_x_111:
        /* <DEDUP_REMOVED lines=12> */
.L_x_114:
[----:B------:R-:W-:Y:S05]  /*7820*/  BSYNC B1 ;  /* 0x0000000000017941 */ /* 0x000fea0003800000 */
.L_x_113:
        /* <DEDUP_REMOVED lines=12> */
.L_x_116:
[----:B------:R-:W-:Y:S05]  /*78f0*/  BSYNC B1 ;  /* 0x0000000000017941 */ /* 0x000fea0003800000 */
.L_x_115:
        /* <DEDUP_REMOVED lines=12> */
.L_x_118:
[----:B------:R-:W-:Y:S05]  /*79c0*/  BSYNC B1 ;  /* 0x0000000000017941 */ /* 0x000fea0003800000 */
.L_x_117:
        /* <DEDUP_REMOVED lines=12> */
.L_x_120:
[----:B------:R-:W-:Y:S05]  /*7a90*/  BSYNC B1 ;  /* 0x0000000000017941 */ /* 0x000fea0003800000 */
.L_x_119:
        /* <DEDUP_REMOVED lines=12> */
.L_x_122:
[----:B------:R-:W-:Y:S05]  /*7b60*/  BSYNC B1 ;  /* 0x0000000000017941 */ /* 0x000fea0003800000 */
.L_x_121:
        /* <DEDUP_REMOVED lines=12> */
.L_x_124:
[----:B------:R-:W-:Y:S05]  /*7c30*/  BSYNC B1 ;  /* 0x0000000000017941 */ /* 0x000fea0003800000 */
.L_x_123:
        /* <DEDUP_REMOVED lines=12> */
.L_x_126:
[----:B------:R-:W-:Y:S05]  /*7d00*/  BSYNC B1 ;  /* 0x0000000000017941 */ /* 0x000fea0003800000 */
.L_x_125:
        /* <DEDUP_REMOVED lines=12> */
.L_x_128:
[----:B------:R-:W-:Y:S05]  /*7dd0*/  BSYNC B1 ;  /* 0x0000000000017941 */ /* 0x000fea0003800000 */
.L_x_127:
        /* <DEDUP_REMOVED lines=12> */
.L_x_130:
[----:B------:R-:W-:Y:S05]  /*7ea0*/  BSYNC B1 ;  /* 0x0000000000017941 */ /* 0x000fea0003800000 */
.L_x_129:
        /* <DEDUP_REMOVED lines=12> */
.L_x_132:
[----:B------:R-:W-:Y:S05]  /*7f70*/  BSYNC B1 ;  /* 0x0000000000017941 */ /* 0x000fea0003800000 */
.L_x_131:
        /* <DEDUP_REMOVED lines=12> */
.L_x_134:
[----:B------:R-:W-:Y:S05]  /*8040*/  BSYNC B1 ;  /* 0x0000000000017941 */ /* 0x000fea0003800000 */
.L_x_133:
        /* <DEDUP_REMOVED lines=12> */
.L_x_136:
[----:B------:R-:W-:Y:S05]  /*8110*/  BSYNC B1 ;  /* 0x0000000000017941 */ /* 0x000fea0003800000 */
.L_x_135:
        /* <DEDUP_REMOVED lines=12> */
.L_x_138:
[----:B------:R-:W-:Y:S05]  /*81e0*/  BSYNC B1 ;  /* 0x0000000000017941 */ /* 0x000fea0003800000 */
.L_x_137:
        /* <DEDUP_REMOVED lines=12> */
.L_x_140:
[----:B------:R-:W-:Y:S05]  /*82b0*/  BSYNC B1 ;  /* 0x0000000000017941 */ /* 0x000fea0003800000 */
.L_x_139:
        /* <DEDUP_REMOVED lines=12> */
.L_x_142:
[----:B------:R-:W-:Y:S05]  /*8380*/  BSYNC B1 ;  /* 0x0000000000017941 */ /* 0x000fea0003800000 */
.L_x_141:
        /* <DEDUP_REMOVED lines=12> */
.L_x_144:
[----:B------:R-:W-:Y:S05]  /*8450*/  BSYNC B1 ;  /* 0x0000000000017941 */ /* 0x000fea0003800000 */
.L_x_143:
        /* <DEDUP_REMOVED lines=12> */
.L_x_146:
[----:B------:R-:W-:Y:S05]  /*8520*/  BSYNC B1 ;  /* 0x0000000000017941 */ /* 0x000fea0003800000 */
.L_x_145:
        /* <DEDUP_REMOVED lines=12> */
.L_x_148:
[----:B------:R-:W-:Y:S05]  /*85f0*/  BSYNC B1 ;  /* 0x0000000000017941 */ /* 0x000fea0003800000 */
.L_x_147:
        /* <DEDUP_REMOVED lines=12> */
.L_x_150:
[----:B------:R-:W-:Y:S05]  /*86c0*/  BSYNC B1 ;  /* 0x0000000000017941 */ /* 0x000fea0003800000 */
.L_x_149:
        /* <DEDUP_REMOVED lines=12> */
.L_x_152:
[----:B------:R-:W-:Y:S05]  /*8790*/  BSYNC B1 ;  /* 0x0000000000017941 */ /* 0x000fea0003800000 */
.L_x_151:
        /* <DEDUP_REMOVED lines=12> */
.L_x_154:
[----:B------:R-:W-:Y:S05]  /*8860*/  BSYNC B1 ;  /* 0x0000000000017941 */ /* 0x000fea0003800000 */
.L_x_153:
        /* <DEDUP_REMOVED lines=12> */
.L_x_156:
[----:B------:R-:W-:Y:S05]  /*8930*/  BSYNC B1 ;  /* 0x0000000000017941 */ /* 0x000fea0003800000 */
.L_x_155:
[----:B-----5:R-:W-:Y:S01]  /*8940*/  LOP3.LUT R44, R44, 0xff, RZ, 0xc0, !PT ;  /* 0x000000ff2c2c7812 */ /* 0x020fe200078ec0ff */
[----:B------:R-:W-:Y:S01]  /*8950*/  BSSY B1, `(.L_x_157) ;  /* 0x000000b000017945 */ /* 0x000fe20003800000 */
[----:B------:R-:W-:Y:S02]  /*8960*/  ISETP.LT.OR P2, PT, R42, 0x79, !P1 ;  /* 0x000000792a00780c */ /* 0x000fe40004f41670 */
[----:B------:R-:W-:Y:S02]  /*8970*/  F2FP.F16.E5M2.UNPACK_B R44, R44 ;  /* 0x0000002cff2c723e */ /* 0x000fe400020004ff */
[----:B0--3--:R-:W-:-:S03]  /*8980*/  PRMT R32, RZ, 0x7610, R32 ;  /* 0x00007610ff207816 */ /* 0x009fc60000000020 */
[----:B------:R-:W-:-:S05]  /*8990*/  HADD2.F32 R44, -RZ, R44.H0_H0 ;  /* 0x2000002cff2c7230 */ /* 0x000fca0000004100 */
[----:B------:R-:W-:-:S04]  /*89a0*/  FMUL R44, R44, UR21 ;  /* 0x000000152c2c7c20 */ /* 0x000fc80008400000 */
[----:B------:R-:W-:-:S05]  /*89b0*/  FFMA R44, R167, UR20, R44 ;  /* 0x00000014a72c7c23 */ /* 0x000fca000800002c */
[----:B------:R-:W-:-:S05]  /*89c0*/  F2FP.SATFINITE.E5M2.F32.PACK_AB_MERGE_C R33, RZ, R44, RZ ;  /* 0x0000002cff21723e */ /* 0x000fca00048060ff */
[----:B------:R0:W-:Y:S01]  /*89d0*/  @!P0 STG.E.U8 desc[UR14][R24.64+0x79], R33 ;  /* 0x0000792118008986 */ /* 0x0001e2000c10110e */
[----:B------:R-:W-:Y:S05]  /*89e0*/  @P2 BRA `(.L_x_158) ;  /* 0x0000000000042947 */ /* 0x000fea0003800000 */
[----:B------:R3:W5:Y:S02]  /*89f0*/  LDG.E.U8 R32, desc[UR14][R34.64+0x78] ;  /* 0x0000780e22207981 */ /* 0x000764000c1e1100 */
.L_x_158:
[----:B------:R-:W-:Y:S05]  /*8a00*/  BSYNC B1 ;  /* 0x0000000000017941 */ /* 0x000fea0003800000 */
.L_x_157:
[----:B-----5:R-:W-:Y:S01]  /*8a10*/  LOP3.LUT R32, R32, 0xff, RZ, 0xc0, !PT ;  /* 0x000000ff20207812 */ /* 0x020fe200078ec0ff */
[----:B------:R-:W-:Y:S01]  /*8a20*/  BSSY B1, `(.L_x_159) ;  /* 0x000000b000017945 */ /* 0x000fe20003800000 */
[----:B------:R-:W-:Y:S02]  /*8a30*/  ISETP.LT.OR P1, PT, R42, 0x7a, !P1 ;  /* 0x0000007a2a00780c */ /* 0x000fe40004f21670 */
[----:B------:R-:W-:Y:S02]  /*8a40*/  F2FP.F16.E5M2.UNPACK_B R32, R32 ;  /* 0x00000020ff20723e */ /* 0x000fe400020004ff */
[----:B0-2---:R-:W-:-:S03]  /*8a50*/  PRMT R24, RZ, 0x7610, R24 ;  /* 0x00007610ff187816 */ /* 0x005fc60000000018 */
[----:B------:R-:W-:-:S05]  /*8a60*/  HADD2.F32 R32, -RZ, R32.H0_H0 ;  /* 0x20000020ff207230 */ /* 0x000fca0000004100 */
[----:B------:R-:W-:-:S04]  /*8a70*/  FMUL R25, R32, UR21 ;  /* 0x0000001520197c20 */ /* 0x000fc80008400000 */
[----:B------:R-:W-:-:S05]  /*8a80*/  FFMA R25, R166, UR20, R25 ;  /* 0x00000014a6197c23 */ /* 0x000fca0008000019 */
[----:B------:R-:W-:-:S05]  /*8a90*/  F2FP.SATFINITE.E5M2.F32.PACK_AB_MERGE_C R25, RZ, R25, RZ ;  /* 0x00000019ff19723e */ /* 0x000fca00048060ff */
[----:B------:R0:W-:Y:S01]  /*8aa0*/  @!P2 STG.E.U8 desc[UR14][R26.64+0x78], R25 ;  /* 0x000078191a00a986 */ /* 0x0001e2000c10110e */
[----:B------:R-:W-:Y:S05]  /*8ab0*/  @P1 BRA `(.L_x_160) ;  /* 0x0000000000041947 */ /* 0x000fea0003800000 */
[----:B------:R2:W5:Y:S02]  /*8ac0*/  LDG.E.U8 R24, desc[UR14][R34.64+0x79] ;  /* 0x0000790e22187981 */ /* 0x000564000c1e1100 */
.L_x_160:
[----:B------:R-:W-:Y:S05]  /*8ad0*/  BSYNC B1 ;  /* 0x0000000000017941 */ /* 0x000fea0003800000 */
.L_x_159:
[----:B-----5:R-:W-:Y:S01]  /*8ae0*/  LOP3.LUT R24, R24, 0xff, RZ, 0xc0, !PT ;  /* 0x000000ff18187812 */ /* 0x020fe200078ec0ff */
[----:B------:R-:W-:Y:S01]  /*8af0*/  BSSY B1, `(.L_x_161) ;  /* 0x0000013000017945 */ /* 0x000fe20003800000 */
[----:B------:R-:W-:Y:S02]  /*8b00*/  IADD3 R33, P0, R43, 0x80, RZ ;  /* 0x000000802b217810 */ /* 0x000fe40007f1e0ff */
[----:B------:R-:W-:-:S03]  /*8b10*/  F2FP.F16.E5M2.UNPACK_B R24, R24 ;  /* 0x00000018ff18723e */ /* 0x000fc600020004ff */
[----:B0-----:R-:W-:Y:S01]  /*8b20*/  IMAD.X R25, RZ, RZ, R39, P0 ;  /* 0x000000ffff197224 */ /* 0x001fe200000e0627 */
[----:B------:R-:W-:Y:S01]  /*8b30*/  ISETP.GE.AND P0, PT, R41, 0x81, PT ;  /* 0x000000812900780c */ /* 0x000fe20003f06270 */
[----:B------:R-:W-:Y:S02]  /*8b40*/  HADD2.F32 R24, -RZ, R24.H0_H0 ;  /* 0x20000018ff187230 */ /* 0x000fe40000004100 */
[----:B--234-:R-:W-:Y:S01]  /*8b50*/  IMAD R34, R25, UR6, RZ ;  /* 0x0000000619227c24 */ /* 0x01cfe2000f8e02ff */
        /* <DEDUP_REMOVED lines=12> */
.L_x_162:
[----:B------:R-:W-:Y:S05]  /*8c20*/  BSYNC B1 ;  /* 0x0000000000017941 */ /* 0x000fea0003800000 */
.L_x_161:
[----:B-----5:R-:W-:Y:S01]  /*8c30*/  LOP3.LUT R32, R32, 0xff, RZ, 0xc0, !PT ;  /* 0x000000ff20207812 */ /* 0x020fe200078ec0ff */
[----:B------:R-:W-:Y:S01]  /*8c40*/  BSSY B1, `(.L_x_163) ;  /* 0x000000b000017945 */ /* 0x000fe20003800000 */
[----:B------:R-:W-:Y:S02]  /*8c50*/  ISETP.LT.OR P2, PT, R42, 0x2, !P0 ;  /* 0x000000022a00780c */ /* 0x000fe40004741670 */
[----:B------:R-:W-:Y:S02]  /*8c60*/  F2FP.F16.E5M2.UNPACK_B R32, R32 ;  /* 0x00000020ff20723e */ /* 0x000fe400020004ff */
[----:B0-----:R-:W-:-:S03]  /*8c70*/  PRMT R26, RZ, 0x7610, R26 ;  /* 0x00007610ff1a7816 */ /* 0x001fc6000000001a */
[----:B------:R-:W-:-:S05]  /*8c80*/  HADD2.F32 R32, -RZ, R32.H0_H0 ;  /* 0x20000020ff207230 */ /* 0x000fca0000004100 */
[----:B------:R-:W-:-:S04]  /*8c90*/  FMUL R27, R32, UR21 ;  /* 0x00000015201b7c20 */ /* 0x000fc80008400000 */
[----:B------:R-:W-:-:S05]  /*8ca0*/  FFMA R27, R164, UR20, R27 ;  /* 0x00000014a41b7c23 */ /* 0x000fca000800001b */
[----:B------:R-:W-:-:S05]  /*8cb0*/  F2FP.SATFINITE.E5M2.F32.PACK_AB_MERGE_C R27, RZ, R27, RZ ;  /* 0x0000001bff1b723e */ /* 0x000fca00048060ff */
[----:B------:R0:W-:Y:S01]  /*8cc0*/  @!P3 STG.E.U8 desc[UR14][R28.64], R27 ;  /* 0x0000001b1c00b986 */ /* 0x0001e2000c10110e */
[----:B------:R-:W-:Y:S05]  /*8cd0*/  @P2 BRA `(.L_x_164) ;  /* 0x0000000000042947 */ /* 0x000fea0003800000 */
[----:B------:R3:W5:Y:S02]  /*8ce0*/  LDG.E.U8 R26, desc[UR14][R24.64+0x1] ;  /* 0x0000010e181a7981 */ /* 0x000764000c1e1100 */
.L_x_164:
[----:B------:R-:W-:Y:S05]  /*8cf0*/  BSYNC B1 ;  /* 0x0000000000017941 */ /* 0x000fea0003800000 */
.L_x_163:
[----:B-----5:R-:W-:Y:S01]  /*8d00*/  LOP3.LUT R26, R26, 0xff, RZ, 0xc0, !PT ;  /* 0x000000ff1a1a7812 */ /* 0x020fe200078ec0ff */
[----:B------:R-:W-:Y:S01]  /*8d10*/  BSSY B1, `(.L_x_165) ;  /* 0x0000013000017945 */ /* 0x000fe20003800000 */
[----:B------:R-:W-:Y:S02]  /*8d20*/  IADD3 R43, P1, R43, 0x88, RZ ;  /* 0x000000882b2b7810 */ /* 0x000fe40007f3e0ff */
[----:B------:R-:W-:Y:S02]  /*8d30*/  F2FP.F16.E5M2.UNPACK_B R26, R26 ;  /* 0x0000001aff1a723e */ /* 0x000fe400020004ff */
[----:B------:R-:W-:Y:S01]  /*8d40*/  PRMT R32, RZ, 0x7610, R32 ;  /* 0x00007610ff207816 */ /* 0x000fe20000000020 */
[----:B------:R-:W-:Y:S01]  /*8d50*/  IMAD.X R38, RZ, RZ, R39, P1 ;  /* 0x000000ffff267224 */ /* 0x000fe200008e0627 */
[----:B------:R-:W-:Y:S01]  /*8d60*/  ISETP.GE.AND P1, PT, R41, 0x89, PT ;  /* 0x000000892900780c */ /* 0x000fe20003f26270 */
[----:B------:R-:W-:Y:S02]  /*8d70*/  HADD2.F32 R26, -RZ, R26.H0_H0 ;  /* 0x2000001aff1a7230 */ /* 0x000fe40000004100 */
[----:B------:R-:W-:Y:S01]  /*8d80*/  IMAD R38, R38, UR6, RZ ;  /* 0x0000000626267c24 */ /* 0x000fe2000f8e02ff */
[----:B------:R-:W-:Y:S01]  /*8d90*/  ISETP.LT.OR P5, PT, R42, 0x1, !P1 ;  /* 0x000000012a00780c */ /* 0x000fe20004fa1670 */
[----:B------:R-:W-:-:S04]  /*8da0*/  IMAD.WIDE.U32 R36, R43, UR6, R36 ;  /* 0x000000062b247c25 */ /* 0x000fc8000f8e0024 */
[----:B------:R-:W-:Y:S01]  /*8db0*/  FMUL R26, R26, UR21 ;  /* 0x000000151a1a7c20 */ /* 0x000fe20008400000 */
[----:B------:R-:W-:-:S03]  /*8dc0*/  IMAD R43, R43, UR7, R38 ;  /* 0x000000072b2b7c24 */ /* 0x000fc6000f8e0226 */
[----:B------:R-:W-:Y:S01]  /*8dd0*/  FFMA R163, R163, UR20, R26 ;  /* 0x00000014a3a37c23 */ /* 0x000fe2000800001a */
[----:B------:R-:W-:-:S04]  /*8de0*/  IADD3 R26, P3, R36, UR10, RZ ;  /* 0x0000000a241a7c10 */ /* 0x000fc8000ff7e0ff */
[----:B------:R-:W-:Y:S02]  /*8df0*/  F2FP.SATFINITE.E5M2.F32.PACK_AB_MERGE_C R163, RZ, R163, RZ ;  /* 0x000000a3ffa3723e */ /* 0x000fe400048060ff */
[----:B0-----:R-:W-:-:S03]  /*8e00*/  IADD3.X R27, R37, UR11, R43, P3, !PT ;  /* 0x0000000b251b7c10 */ /* 0x001fc60009ffe42b */
[----:B------:R0:W-:Y:S01]  /*8e10*/  @!P2 STG.E.U8 desc[UR14][R28.64+0x1], R163 ;  /* 0x000001a31c00a986 */ /* 0x0001e2000c10110e */
[----:B------:R-:W-:Y:S05]  /*8e20*/  @P5 BRA `(.L_x_166) ;  /* 0x0000000000045947 */ /* 0x000fea0003800000 */
[----:B------:R4:W5:Y:S02]  /*8e30*/  LDG.E.U8 R32, desc[UR14][R26.64] ;  /* 0x0000000e1a207981 */ /* 0x000964000c1e1100 */
.L_x_166:
[----:B------:R-:W-:Y:S05]  /*8e40*/  BSYNC B1 ;  /* 0x0000000000017941 */ /* 0x000fea0003800000 */
.L_x_165:
        /* <DEDUP_REMOVED lines=12> */
.L_x_168:
[----:B------:R-:W-:Y:S05]  /*8f10*/  BSYNC B1 ;  /* 0x0000000000017941 */ /* 0x000fea0003800000 */
.L_x_167:
        /* <DEDUP_REMOVED lines=12> */
.L_x_170:
[----:B------:R-:W-:Y:S05]  /*8fe0*/  BSYNC B1 ;  /* 0x0000000000017941 */ /* 0x000fea0003800000 */
.L_x_169:
        /* <DEDUP_REMOVED lines=12> */
.L_x_172:
[----:B------:R-:W-:Y:S05]  /*90b0*/  BSYNC B1 ;  /* 0x0000000000017941 */ /* 0x000fea0003800000 */
.L_x_171:
        /* <DEDUP_REMOVED lines=12> */
.L_x_174:
[----:B------:R-:W-:Y:S05]  /*9180*/  BSYNC B1 ;  /* 0x0000000000017941 */ /* 0x000fea0003800000 */
.L_x_173:
        /* <DEDUP_REMOVED lines=12> */
.L_x_176:
[----:B------:R-:W-:Y:S05]  /*9250*/  BSYNC B1 ;  /* 0x0000000000017941 */ /* 0x000fea0003800000 */
.L_x_175:
        /* <DEDUP_REMOVED lines=12> */
.L_x_178:
[----:B------:R-:W-:Y:S05]  /*9320*/  BSYNC B1 ;  /* 0x0000000000017941 */ /* 0x000fea0003800000 */
.L_x_177:
        /* <DEDUP_REMOVED lines=12> */
.L_x_180:
[----:B------:R-:W-:Y:S05]  /*93f0*/  BSYNC B1 ;  /* 0x0000000000017941 */ /* 0x000fea0003800000 */
.L_x_179:
        /* <DEDUP_REMOVED lines=12> */
.L_x_182:
[----:B------:R-:W-:Y:S05]  /*94c0*/  BSYNC B1 ;  /* 0x0000000000017941 */ /* 0x000fea0003800000 */
.L_x_181:
        /* <DEDUP_REMOVED lines=12> */
.L_x_184:
[----:B------:R-:W-:Y:S05]  /*9590*/  BSYNC B1 ;  /* 0x0000000000017941 */ /* 0x000fea0003800000 */
.L_x_183:
        /* <DEDUP_REMOVED lines=12> */
.L_x_186:
[----:B------:R-:W-:Y:S05]  /*9660*/  BSYNC B1 ;  /* 0x0000000000017941 */ /* 0x000fea0003800000 */
.L_x_185:
        /* <DEDUP_REMOVED lines=12> */
.L_x_188:
[----:B------:R-:W-:Y:S05]  /*9730*/  BSYNC B1 ;  /* 0x0000000000017941 */ /* 0x000fea0003800000 */
.L_x_187:
[----:B-----5:R-:W-:Y:S01]  /*9740*/  LOP3.LUT R32, R32, 0xff, RZ, 0xc0, !PT ;  /* 0x000000ff20207812 */ /* 0x020fe200078ec0ff */
[----:B------:R-:W-:Y:S01]  /*9750*/  BSSY B1, `(.L_x_189) ;  /* 0x000000b000017945 */ /* 0x000fe20003800000 */
[----:B------:R-:W-:Y:S02]  /*9760*/  ISETP.LT.OR P3, PT, R42, 0x19, !P1 ;  /* 0x000000192a00780c */ /* 0x000fe40004f61670 */
[----:B------:R-:W-:-:S05]  /*9770*/  F2FP.F16.E5M2.UNPACK_B R32, R32 ;  /* 0x00000020ff20723e */ /* 0x000fca00020004ff */
[----:B------:R-:W-:-:S05]  /*9780*/  HADD2.F32 R32, -RZ, R32.H0_H0 ;  /* 0x20000020ff207230 */ /* 0x000fca0000004100 */
[----:B------:R-:W-:-:S04]  /*9790*/  FMUL R32, R32, UR21 ;  /* 0x0000001520207c20 */ /* 0x000fc80008400000 */
[----:B------:R-:W-:Y:S01]  /*97a0*/  FFMA R32, R23, UR20, R32 ;  /* 0x0000001417207c23 */ /* 0x000fe20008000020 */
[----:B------:R-:W-:-:S04]  /*97b0*/  PRMT R23, RZ, 0x7610, R23 ;  /* 0x00007610ff177816 */ /* 0x000fc80000000017 */
[----:B0-----:R-:W-:-:S05]  /*97c0*/  F2FP.SATFINITE.E5M2.F32.PACK_AB_MERGE_C R33, RZ, R32, RZ ;  /* 0x00000020ff21723e */ /* 0x001fca00048060ff */
[----:B------:R0:W-:Y:S01]  /*97d0*/  @!P2 STG.E.U8 desc[UR14][R28.64+0x19], R33 ;  /* 0x000019211c00a986 */ /* 0x0001e2000c10110e */
[----:B------:R-:W-:Y:S05]  /*97e0*/  @P3 BRA `(.L_x_190) ;  /* 0x0000000000043947 */ /* 0x000fea0003800000 */
[----:B------:R0:W5:Y:S02]  /*97f0*/  LDG.E.U8 R23, desc[UR14][R26.64+0x18] ;  /* 0x0000180e1a177981 */ /* 0x000164000c1e1100 */
.L_x_190:
[----:B------:R-:W-:Y:S05]  /*9800*/  BSYNC B1 ;  /* 0x0000000000017941 */ /* 0x000fea0003800000 */
.L_x_189:
        /* <DEDUP_REMOVED lines=8> */
[----:B------:R-:W-:-:S05]  /*9890*/  F2FP.SATFINITE.E5M2.F32.PACK_AB_MERGE_C R23, RZ, R23, RZ ;  /* 0x00000017ff17723e */ /* 0x000fca00048060ff */
[----:B------:R0:W-:Y:S01]  /*98a0*/  @!P3 STG.E.U8 desc[UR14][R30.64+0x18], R23 ;  /* 0x000018171e00b986 */ /* 0x0001e2000c10110e */
[----:B------:R-:W-:Y:S05]  /*98b0*/  @P2 BRA `(.L_x_192) ;  /* 0x0000000000042947 */ /* 0x000fea0003800000 */
[----:B------:R0:W5:Y:S02]  /*98c0*/  LDG.E.U8 R22, desc[UR14][R26.64+0x19] ;  /* 0x0000190e1a167981 */ /* 0x000164000c1e1100 */
.L_x_192:
[----:B------:R-:W-:Y:S05]  /*98d0*/  BSYNC B1 ;  /* 0x0000000000017941 */ /* 0x000fea0003800000 */
.L_x_191:
        /* <DEDUP_REMOVED lines=12> */
.L_x_194:
[----:B------:R-:W-:Y:S05]  /*99a0*/  BSYNC B1 ;  /* 0x0000000000017941 */ /* 0x000fea0003800000 */
.L_x_193:
        /* <DEDUP_REMOVED lines=12> */
.L_x_196:
[----:B------:R-:W-:Y:S05]  /*9a70*/  BSYNC B1 ;  /* 0x0000000000017941 */ /* 0x000fea0003800000 */
.L_x_195:
        /* <DEDUP_REMOVED lines=12> */
.L_x_198:
[----:B------:R-:W-:Y:S05]  /*9b40*/  BSYNC B1 ;  /* 0x0000000000017941 */ /* 0x000fea0003800000 */
.L_x_197:
        /* <DEDUP_REMOVED lines=12> */
.L_x_200:
[----:B------:R-:W-:Y:S05]  /*9c10*/  BSYNC B1 ;  /* 0x0000000000017941 */ /* 0x000fea0003800000 */
.L_x_199:
        /* <DEDUP_REMOVED lines=12> */
.L_x_202:
[----:B------:R-:W-:Y:S05]  /*9ce0*/  BSYNC B1 ;  /* 0x0000000000017941 */ /* 0x000fea0003800000 */
.L_x_201:
        /* <DEDUP_REMOVED lines=12> */
.L_x_204:
[----:B------:R-:W-:Y:S05]  /*9db0*/  BSYNC B1 ;  /* 0x0000000000017941 */ /* 0x000fea0003800000 */
.L_x_203:
        /* <DEDUP_REMOVED lines=12> */
.L_x_206:
[----:B------:R-:W-:Y:S05]  /*9e80*/  BSYNC B1 ;  /* 0x0000000000017941 */ /* 0x000fea0003800000 */
.L_x_205:
        /* <DEDUP_REMOVED lines=12> */
.L_x_208:
[----:B------:R-:W-:Y:S05]  /*9f50*/  BSYNC B1 ;  /* 0x0000000000017941 */ /* 0x000fea0003800000 */
.L_x_207:
        /* <DEDUP_REMOVED lines=12> */
.L_x_210:
[----:B------:R-:W-:Y:S05]  /*a020*/  BSYNC B1 ;  /* 0x0000000000017941 */ /* 0x000fea0003800000 */
.L_x_209:
        /* <DEDUP_REMOVED lines=12> */
.L_x_212:
[----:B------:R-:W-:Y:S05]  /*a0f0*/  BSYNC B1 ;  /* 0x0000000000017941 */ /* 0x000fea0003800000 */
.L_x_211:
        /* <DEDUP_REMOVED lines=12> */
.L_x_214:
[----:B------:R-:W-:Y:S05]  /*a1c0*/  BSYNC B1 ;  /* 0x0000000000017941 */ /* 0x000fea0003800000 */
.L_x_213:
        /* <DEDUP_REMOVED lines=12> */
.L_x_216:
[----:B------:R-:W-:Y:S05]  /*a290*/  BSYNC B1 ;  /* 0x0000000000017941 */ /* 0x000fea0003800000 */
.L_x_215:
        /* <DEDUP_REMOVED lines=12> */
.L_x_218:
[----:B------:R-:W-:Y:S05]  /*a360*/  BSYNC B1 ;  /* 0x0000000000017941 */ /* 0x000fea0003800000 */
.L_x_217:
        /* <DEDUP_REMOVED lines=12> */
.L_x_220:
[----:B------:R-:W-:Y:S05]  /*a430*/  BSYNC B1 ;  /* 0x0000000000017941 */ /* 0x000fea0003800000 */
.L_x_219:
        /* <DEDUP_REMOVED lines=12> */
.L_x_222:
[----:B------:R-:W-:Y:S05]  /*a500*/  BSYNC B1 ;  /* 0x0000000000017941 */ /* 0x000fea0003800000 */
.L_x_221:
        /* <DEDUP_REMOVED lines=12> */
.L_x_224:
[----:B------:R-:W-:Y:S05]  /*a5d0*/  BSYNC B1 ;  /* 0x0000000000017941 */ /* 0x000fea0003800000 */
.L_x_223:
        /* <DEDUP_REMOVED lines=12> */
.L_x_226:
[----:B------:R-:W-:Y:S05]  /*a6a0*/  BSYNC B1 ;  /* 0x0000000000017941 */ /* 0x000fea0003800000 */
.L_x_225:
        /* <DEDUP_REMOVED lines=12> */
.L_x_228:
[----:B------:R-:W-:Y:S05]  /*a770*/  BSYNC B1 ;  /* 0x0000000000017941 */ /* 0x000fea0003800000 */
.L_x_227:
        /* <DEDUP_REMOVED lines=12> */
.L_x_230:
[----:B------:R-:W-:Y:S05]  /*a840*/  BSYNC B1 ;  /* 0x0000000000017941 */ /* 0x000fea0003800000 */
.L_x_229:
        /* <DEDUP_REMOVED lines=12> */
.L_x_232:
[----:B------:R-:W-:Y:S05]  /*a910*/  BSYNC B1 ;  /* 0x0000000000017941 */ /* 0x000fea0003800000 */
.L_x_231:
[----:B-----5:R-:W-:Y:S01]  /*a920*/  LOP3.LUT R2, R2, 0xff, RZ, 0xc0, !PT ;  /* 0x000000ff02027812 */ /* 0x020fe200078ec0ff */
[----:B------:R-:W-:Y:S01]  /*a930*/  BSSY B1, `(.L_x_233) ;  /* 0x000000b000017945 */ /* 0x000fe20003800000 */
[----:B------:R-:W-:Y:S02]  /*a940*/  ISETP.LT.OR P3, PT, R42, 0x49, !P0 ;  /* 0x000000492a00780c */ /* 0x000fe40004761670 */
[----:B------:R-:W-:-:S05]  /*a950*/  F2FP.F16.E5M2.UNPACK_B R2, R2 ;  /* 0x00000002ff02723e */ /* 0x000fca00020004ff */
[----:B------:R-:W-:-:S05]  /*a960*/  HADD2.F32 R2, -RZ, R2.H0_H0 ;  /* 0x20000002ff027230 */ /* 0x000fca0000004100 */
[----:B0-----:R-:W-:-:S04]  /*a970*/  FMUL R3, R2, UR21 ;  /* 0x0000001502037c20 */ /* 0x001fc80008400000 */
[----:B------:R-:W-:Y:S01]  /*a980*/  FFMA R3, R0, UR20, R3 ;  /* 0x0000001400037c23 */ /* 0x000fe20008000003 */
[----:B------:R-:W-:-:S04]  /*a990*/  PRMT R0, RZ, 0x7610, R0 ;  /* 0x00007610ff007816 */ /* 0x000fc80000000000 */
[----:B------:R-:W-:-:S05]  /*a9a0*/  F2FP.SATFINITE.E5M2.F32.PACK_AB_MERGE_C R3, RZ, R3, RZ ;  /* 0x00000003ff03723e */ /* 0x000fca00048060ff */
[----:B------:R0:W-:Y:S01]  /*a9b0*/  @!P2 STG.E.U8 desc[UR14][R30.64+0x41], R3 ;  /* 0x000041031e00a986 */ /* 0x0001e2000c10110e */
[----:B------:R-:W-:Y:S05]  /*a9c0*/  @P3 BRA `(.L_x_234) ;  /* 0x0000000000043947 */ /* 0x000fea0003800000 */
[----:B------:R0:W5:Y:S02]  /*a9d0*/  LDG.E.U8 R0, desc[UR14][R24.64+0x48] ;  /* 0x0000480e18007981 */ /* 0x000164000c1e1100 */
.L_x_234:
[----:B------:R-:W-:Y:S05]  /*a9e0*/  BSYNC B1 ;  /* 0x0000000000017941 */ /* 0x000fea0003800000 */
.L_x_233:
[----:B------:R-:W2:Y:S01]  /*a9f0*/  LDL.LU R2, [R1] ;  /* 0x0000000001027983 */ /* 0x000ea20000300800 */
[----:B-----5:R-:W-:Y:S01]  /*aa00*/  LOP3.LUT R0, R0, 0xff, RZ, 0xc0, !PT ;  /* 0x000000ff00007812 */ /* 0x020fe200078ec0ff */
[----:B------:R-:W-:Y:S01]  /*aa10*/  BSSY B1, `(.L_x_235) ;  /* 0x000000b000017945 */ /* 0x000fe20003800000 */
[----:B------:R-:W-:Y:S02]  /*aa20*/  ISETP.LT.OR P2, PT, R42, 0x4a, !P0 ;  /* 0x0000004a2a00780c */ /* 0x000fe40004741670 */
[----:B------:R-:W-:-:S05]  /*aa30*/  F2FP.F16.E5M2.UNPACK_B R0, R0 ;  /* 0x00000000ff00723e */ /* 0x000fca00020004ff */
[----:B------:R-:W-:-:S05]  /*aa40*/  HADD2.F32 R0, -RZ, R0.H0_H0 ;  /* 0x20000000ff007230 */ /* 0x000fca0000004100 */
[----:B------:R-:W-:-:S04]  /*aa50*/  FMUL R0, R0, UR21 ;  /* 0x0000001500007c20 */ /* 0x000fc80008400000 */
[----:B--2---:R-:W-:-:S05]  /*aa60*/  FFMA R0, R2, UR20, R0 ;  /* 0x0000001402007c23 */ /* 0x004fca0008000000 */
[----:B0-----:R-:W-:Y:S02]  /*aa70*/  F2FP.SATFINITE.E5M2.F32.PACK_AB_MERGE_C R3, RZ, R0, RZ ;  /* 0x00000000ff03723e */ /* 0x001fe400048060ff */
[----:B------:R-:W-:-:S03]  /*aa80*/  PRMT R0, RZ, 0x7610, R0 ;  /* 0x00007610ff007816 */ /* 0x000fc60000000000 */
[----:B------:R0:W-:Y:S01]  /*aa90*/  @!P3 STG.E.U8 desc[UR14][R28.64+0x48], R3 ;  /* 0x000048031c00b986 */ /* 0x0001e2000c10110e */
[----:B------:R-:W-:Y:S05]  /*aaa0*/  @P2 BRA `(.L_x_236) ;  /* 0x0000000000042947 */ /* 0x000fea0003800000 */
[----:B------:R2:W5:Y:S02]  /*aab0*/  LDG.E.U8 R0, desc[UR14][R24.64+0x49] ;  /* 0x0000490e18007981 */ /* 0x000564000c1e1100 */
.L_x_236:
[----:B------:R-:W-:Y:S05]  /*aac0*/  BSYNC B1 ;  /* 0x0000000000017941 */ /* 0x000fea0003800000 */
.L_x_235:
[----:B------:R-:W3:Y:S01]  /*aad0*/  LDL.LU R2, [R1+0x4] ;  /* 0x0000040001027983 */ /* 0x000ee20000300800 */
[----:B-----5:R-:W-:Y:S01]  /*aae0*/  LOP3.LUT R0, R0, 0xff, RZ, 0xc0, !PT ;  /* 0x000000ff00007812 */ /* 0x020fe200078ec0ff */
[----:B------:R-:W-:Y:S01]  /*aaf0*/  BSSY B1, `(.L_x_237) ;  /* 0x000000b000017945 */ /* 0x000fe20003800000 */
[----:B------:R-:W-:Y:S02]  /*ab00*/  ISETP.LT.OR P3, PT, R42, 0x49, !P1 ;  /* 0x000000492a00780c */ /* 0x000fe40004f61670 */
[----:B------:R-:W-:-:S05]  /*ab10*/  F2FP.F16.E5M2.UNPACK_B R0, R0 ;  /* 0x00000000ff00723e */ /* 0x000fca00020004ff */
[----:B------:R-:W-:-:S05]  /*ab20*/  HADD2.F32 R0, -RZ, R0.H0_H0 ;  /* 0x20000000ff007230 */ /* 0x000fca0000004100 */
[----:B------:R-:W-:-:S04]  /*ab30*/  FMUL R0, R0, UR21 ;  /* 0x0000001500007c20 */ /* 0x000fc80008400000 */
[----:B---3--:R-:W-:-:S05]  /*ab40*/  FFMA R0, R2, UR20, R0 ;  /* 0x0000001402007c23 */ /* 0x008fca0008000000 */
[----:B0-----:R-:W-:Y:S02]  /*ab50*/  F2FP.SATFINITE.E5M2.F32.PACK_AB_MERGE_C R3, RZ, R0, RZ ;  /* 0x00000000ff03723e */ /* 0x001fe400048060ff */
[----:B------:R-:W-:-:S03]  /*ab60*/  PRMT R0, RZ, 0x7610, R0 ;  /* 0x00007610ff007816 */ /* 0x000fc60000000000 */
[----:B------:R0:W-:Y:S01]  /*ab70*/  @!P2 STG.E.U8 desc[UR14][R28.64+0x49], R3 ;  /* 0x000049031c00a986 */ /* 0x0001e2000c10110e */
[----:B------:R-:W-:Y:S05]  /*ab80*/  @P3 BRA `(.L_x_238) ;  /* 0x0000000000043947 */ /* 0x000fea0003800000 */
[----:B------:R3:W5:Y:S02]  /*ab90*/  LDG.E.U8 R0, desc[UR14][R26.64+0x48] ;  /* 0x0000480e1a007981 */ /* 0x000764000c1e1100 */
.L_x_238:
[----:B------:R-:W-:Y:S05]  /*aba0*/  BSYNC B1 ;  /* 0x0000000000017941 */ /* 0x000fea0003800000 */
.L_x_237:
[----:B------:R-:W2:Y:S01]  /*abb0*/  LDL.LU R2, [R1+0x8] ;  /* 0x0000080001027983 */ /* 0x000ea20000300800 */
        /* <DEDUP_REMOVED lines=12> */
.L_x_240:
[----:B------:R-:W-:Y:S05]  /*ac80*/  BSYNC B1 ;  /* 0x0000000000017941 */ /* 0x000fea0003800000 */
.L_x_239:
        /* <DEDUP_REMOVED lines=13> */
.L_x_242:
[----:B------:R-:W-:Y:S05]  /*ad60*/  BSYNC B1 ;  /* 0x0000000000017941 */ /* 0x000fea0003800000 */
.L_x_241:
        /* <DEDUP_REMOVED lines=13> */
.L_x_244:
[----:B------:R-:W-:Y:S05]  /*ae40*/  BSYNC B1 ;  /* 0x0000000000017941 */ /* 0x000fea0003800000 */
.L_x_243:
        /* <DEDUP_REMOVED lines=13> */
.L_x_246:
[----:B------:R-:W-:Y:S05]  /*af20*/  BSYNC B1 ;  /* 0x0000000000017941 */ /* 0x000fea0003800000 */
.L_x_245:
        /* <DEDUP_REMOVED lines=13> */
.L_x_248:
[----:B------:R-:W-:Y:S05]  /*b000*/  BSYNC B1 ;  /* 0x0000000000017941 */ /* 0x000fea0003800000 */
.L_x_247:
        /* <DEDUP_REMOVED lines=13> */
.L_x_250:
[----:B------:R-:W-:Y:S05]  /*b0e0*/  BSYNC B1 ;  /* 0x0000000000017941 */ /* 0x000fea0003800000 */
.L_x_249:
        /* <DEDUP_REMOVED lines=13> */
.L_x_252:
[----:B------:R-:W-:Y:S05]  /*b1c0*/  BSYNC B1 ;  /* 0x0000000000017941 */ /* 0x000fea0003800000 */
.L_x_251:
        /* <DEDUP_REMOVED lines=13> */
.L_x_254:
[----:B------:R-:W-:Y:S05]  /*b2a0*/  BSYNC B1 ;  /* 0x0000000000017941 */ /* 0x000fea0003800000 */
.L_x_253:
        /* <DEDUP_REMOVED lines=13> */
.L_x_256:
[----:B------:R-:W-:Y:S05]  /*b380*/  BSYNC B1 ;  /* 0x0000000000017941 */ /* 0x000fea0003800000 */
.L_x_255:
        /* <DEDUP_REMOVED lines=13> */
.L_x_258:
[----:B------:R-:W-:Y:S05]  /*b460*/  BSYNC B1 ;  /* 0x0000000000017941 */ /* 0x000fea0003800000 */
.L_x_257:
        /* <DEDUP_REMOVED lines=13> */
.L_x_260:
[----:B------:R-:W-:Y:S05]  /*b540*/  BSYNC B1 ;  /* 0x0000000000017941 */ /* 0x000fea0003800000 */
.L_x_259:
        /* <DEDUP_REMOVED lines=13> */
.L_x_262:
[----:B------:R-:W-:Y:S05]  /*b620*/  BSYNC B1 ;  /* 0x0000000000017941 */ /* 0x000fea0003800000 */
.L_x_261:
        /* <DEDUP_REMOVED lines=13> */
.L_x_264:
[----:B------:R-:W-:Y:S05]  /*b700*/  BSYNC B1 ;  /* 0x0000000000017941 */ /* 0x000fea0003800000 */
.L_x_263:
        /* <DEDUP_REMOVED lines=13> */
.L_x_266:
[----:B------:R-:W-:Y:S05]  /*b7e0*/  BSYNC B1 ;  /* 0x0000000000017941 */ /* 0x000fea0003800000 */
.L_x_265:
        /* <DEDUP_REMOVED lines=13> */
.L_x_268:
[----:B------:R-:W-:Y:S05]  /*b8c0*/  BSYNC B1 ;  /* 0x0000000000017941 */ /* 0x000fea0003800000 */
.L_x_267:
        /* <DEDUP_REMOVED lines=13> */
.L_x_270:
[----:B------:R-:W-:Y:S05]  /*b9a0*/  BSYNC B1 ;  /* 0x0000000000017941 */ /* 0x000fea0003800000 */
.L_x_269:
        /* <DEDUP_REMOVED lines=13> */
.L_x_272:
[----:B------:R-:W-:Y:S05]  /*ba80*/  BSYNC B1 ;  /* 0x0000000000017941 */ /* 0x000fea0003800000 */
.L_x_271:
        /* <DEDUP_REMOVED lines=13> */
.L_x_274:
[----:B------:R-:W-:Y:S05]  /*bb60*/  BSYNC B1 ;  /* 0x0000000000017941 */ /* 0x000fea0003800000 */
.L_x_273:
        /* <DEDUP_REMOVED lines=13> */
.L_x_276:
[----:B------:R-:W-:Y:S05]  /*bc40*/  BSYNC B1 ;  /* 0x0000000000017941 */ /* 0x000fea0003800000 */
.L_x_275:
        /* <DEDUP_REMOVED lines=13> */
.L_x_278:
[----:B------:R-:W-:Y:S05]  /*bd20*/  BSYNC B1 ;  /* 0x0000000000017941 */ /* 0x000fea0003800000 */
.L_x_277:
        /* <DEDUP_REMOVED lines=13> */
.L_x_280:
[----:B------:R-:W-:Y:S05]  /*be00*/  BSYNC B1 ;  /* 0x0000000000017941 */ /* 0x000fea0003800000 */
.L_x_279:
        /* <DEDUP_REMOVED lines=13> */
.L_x_282:
[----:B------:R-:W-:Y:S05]  /*bee0*/  BSYNC B1 ;  /* 0x0000000000017941 */ /* 0x000fea0003800000 */
.L_x_281:
        /* <DEDUP_REMOVED lines=13> */
.L_x_284:
[----:B------:R-:W-:Y:S05]  /*bfc0*/  BSYNC B1 ;  /* 0x0000000000017941 */ /* 0x000fea0003800000 */
.L_x_283:
        /* <DEDUP_REMOVED lines=13> */
.L_x_286:
[----:B------:R-:W-:Y:S05]  /*c0a0*/  BSYNC B1 ;  /* 0x0000000000017941 */ /* 0x000fea0003800000 */
.L_x_285:
        /* <DEDUP_REMOVED lines=13> */
.L_x_288:
[----:B------:R-:W-:Y:S05]  /*c180*/  BSYNC B1 ;  /* 0x0000000000017941 */ /* 0x000fea0003800000 */
.L_x_287:
[----:B------:R-:W-:Y:S05]  /*c190*/  @P1 BRA `(.L_x_289) ;  /* 0x0000002000a41947 */ /* 0x000fea0003800000 */
[----:B------:R-:W2:Y:S01]  /*c1a0*/  LDL.LU R2, [R1+0x6c] ;  /* 0x00006c0001027983 */ /* 0x000ea20000300800 */
[----:B-----5:R-:W-:-:S04]  /*c1b0*/  LOP3.LUT R0, R0, 0xff, RZ, 0xc0, !PT ;  /* 0x000000ff00007812 */ /* 0x020fc800078ec0ff */
[----:B------:R-:W-:-:S05]  /*c1c0*/  F2FP.F16.E5M2.UNPACK_B R0, R0 ;  /* 0x00000000ff00723e */ /* 0x000fca00020004ff */
[----:B------:R-:W-:-:S05]  /*c1d0*/  HADD2.F32 R0, -RZ, R0.H0_H0 ;  /* 0x20000000ff007230 */ /* 0x000fca0000004100 */
[----:B------:R-:W-:-:S04]  /*c1e0*/  FMUL R0, R0, UR21 ;  /* 0x0000001500007c20 */ /* 0x000fc80008400000 */
[----:B--2---:R-:W-:-:S05]  /*c1f0*/  FFMA R0, R2, UR20, R0 ;  /* 0x0000001402007c23 */ /* 0x004fca0008000000 */
[----:B0-----:R-:W-:-:S05]  /*c200*/  F2FP.SATFINITE.E5M2.F32.PACK_AB_MERGE_C R3, RZ, R0, RZ ;  /* 0x00000000ff03723e */ /* 0x001fca00048060ff */
[----:B------:R0:W-:Y:S01]  /*c210*/  STG.E.U8 desc[UR14][R30.64+0x79], R3 ;  /* 0x000079031e007986 */ /* 0x0001e2000c10110e */
[----:B------:R-:W-:Y:S05]  /*c220*/  BRA `(.L_x_289) ;  /* 0x0000002000807947 */ /* 0x000fea0003800000 */
.L_x_32:
[----:B------:R-:W-:Y:S01]  /*c230*/  ISETP.GE.AND P3, PT, R41, 0x1, PT ;  /* 0x000000012900780c */ /* 0x000fe20003f66270 */
[----:B------:R-:W-:Y:S01]  /*c240*/  FMUL R227, R227, UR20 ;  /* 0x00000014e3e37c20 */ /* 0x000fe20008400000 */
[----:B------:R-:W-:Y:S01]  /*c250*/  ISETP.GE.AND P2, PT, R41, 0x9, PT ;  /* 0x000000092900780c */ /* 0x000fe20003f46270 */
[----:B------:R-:W-:Y:S01]  /*c260*/  FMUL R228, R228, UR20 ;  /* 0x00000014e4e47c20 */ /* 0x000fe20008400000 */
[C---:B------:R-:W-:Y:S01]  /*c270*/  ISETP.LT.OR P0, PT, R42.reuse, 0x1, !P3 ;  /* 0x000000012a00780c */ /* 0x040fe20005f01670 */
[----:B------:R-:W-:Y:S01]  /*c280*/  FMUL R225, R225, UR20 ;  /* 0x00000014e1e17c20 */ /* 0x000fe20008400000 */
[----:B------:R-:W-:Y:S01]  /*c290*/  ISETP.LT.OR P1, PT, R42, 0x2, !P3 ;  /* 0x000000022a00780c */ /* 0x000fe20005f21670 */
[----:B------:R-:W-:Y:S01]  /*c2a0*/  FMUL R226, R226, UR20 ;  /* 0x00000014e2e27c20 */ /* 0x000fe20008400000 */
[----:B------:R-:W-:Y:S02]  /*c2b0*/  ISETP.LT.OR P6, PT, R42, 0x2, !P2 ;  /* 0x000000022a00780c */ /* 0x000fe400057c1670 */
[----:B------:R-:W-:-:S02]  /*c2c0*/  F2FP.SATFINITE.E5M2.F32.PACK_AB_MERGE_C R33, RZ, R228, RZ ;  /* 0x000000e4ff21723e */ /* 0x000fc400048060ff */
[----:B------:R-:W-:Y:S02]  /*c2d0*/  F2FP.SATFINITE.E5M2.F32.PACK_AB_MERGE_C R227, RZ, R227, RZ ;  /* 0x000000e3ffe3723e */ /* 0x000fe400048060ff */
[C---:B------:R-:W-:Y:S02]  /*c2e0*/  ISETP.LT.OR P5, PT, R42.reuse, 0x1, !P2 ;  /* 0x000000012a00780c */ /* 0x040fe400057a1670 */
[----:B------:R-:W-:Y:S01]  /*c2f0*/  F2FP.SATFINITE.E5M2.F32.PACK_AB_MERGE_C R225, RZ, R225, RZ ;  /* 0x000000e1ffe1723e */ /* 0x000fe200048060ff */
[----:B------:R0:W-:Y:S01]  /*c300*/  @!P0 STG.E.U8 desc[UR14][R24.64], R33 ;  /* 0x0000002118008986 */ /* 0x0001e2000c10110e */
[----:B------:R-:W-:Y:S01]  /*c310*/  ISETP.LT.OR P0, PT, R42, 0x9, !P3 ;  /* 0x000000092a00780c */ /* 0x000fe20005f01670 */
[----:B------:R-:W-:Y:S01]  /*c320*/  FMUL R224, R224, UR20 ;  /* 0x00000014e0e07c20 */ /* 0x000fe20008400000 */
[----:B------:R-:W-:Y:S01]  /*c330*/  F2FP.SATFINITE.E5M2.F32.PACK_AB_MERGE_C R35, RZ, R226, RZ ;  /* 0x000000e2ff23723e */ /* 0x000fe200048060ff */
[----:B------:R-:W-:Y:S01]  /*c340*/  @!P1 STG.E.U8 desc[UR14][R24.64+0x1], R227 ;  /* 0x000001e318009986 */ /* 0x000fe2000c10110e */
[----:B------:R-:W-:-:S03]  /*c350*/  ISETP.LT.OR P1, PT, R42, 0xa, !P3 ;  /* 0x0000000a2a00780c */ /* 0x000fc60005f21670 */
[----:B------:R-:W-:Y:S01]  /*c360*/  @!P6 STG.E.U8 desc[UR14][R26.64+0x1], R225 ;  /* 0x000001e11a00e986 */ /* 0x000fe2000c10110e */
[----:B------:R-:W-:Y:S01]  /*c370*/  ISETP.LT.OR P6, PT, R42, 0xa, !P2 ;  /* 0x0000000a2a00780c */ /* 0x000fe200057c1670 */
[----:B------:R-:W-:Y:S01]  /*c380*/  FMUL R223, R223, UR20 ;  /* 0x00000014dfdf7c20 */ /* 0x000fe20008400000 */
[----:B------:R-:W-:Y:S01]  /*c390*/  FMUL R221, R221, UR20 ;  /* 0x00000014dddd7c20 */ /* 0x000fe20008400000 */
[----:B------:R2:W-:Y:S01]  /*c3a0*/  @!P5 STG.E.U8 desc[UR14][R26.64], R35 ;  /* 0x000000231a00d986 */ /* 0x0005e2000c10110e */
[----:B0-----:R-:W-:Y:S02]  /*c3b0*/  F2FP.SATFINITE.E5M2.F32.PACK_AB_MERGE_C R33, RZ, R224, RZ ;  /* 0x000000e0ff21723e */ /* 0x001fe400048060ff */
[----:B------:R-:W-:Y:S01]  /*c3c0*/  F2FP.SATFINITE.E5M2.F32.PACK_AB_MERGE_C R223, RZ, R223, RZ ;  /* 0x000000dfffdf723e */ /* 0x000fe200048060ff */
[----:B------:R-:W-:Y:S01]  /*c3d0*/  FMUL R222, R222, UR20 ;  /* 0x00000014dede7c20 */ /* 0x000fe20008400000 */
[----:B------:R-:W-:Y:S01]  /*c3e0*/  ISETP.LT.OR P5, PT, R42, 0x9, !P2 ;  /* 0x000000092a00780c */ /* 0x000fe200057a1670 */
[----:B------:R-:W-:Y:S01]  /*c3f0*/  FMUL R220, R220, UR20 ;  /* 0x00000014dcdc7c20 */ /* 0x000fe20008400000 */
[----:B------:R-:W-:Y:S01]  /*c400*/  F2FP.SATFINITE.E5M2.F32.PACK_AB_MERGE_C R221, RZ, R221, RZ ;  /* 0x000000ddffdd723e */ /* 0x000fe200048060ff */
[----:B------:R0:W-:Y:S01]  /*c410*/  @!P0 STG.E.U8 desc[UR14][R24.64+0x8], R33 ;  /* 0x0000082118008986 */ /* 0x0001e2000c10110e */
[----:B------:R-:W-:-:S03]  /*c420*/  ISETP.LT.OR P0, PT, R42, 0x11, !P3 ;  /* 0x000000112a00780c */ /* 0x000fc60005f01670 */
[----:B------:R-:W-:Y:S01]  /*c430*/  @!P1 STG.E.U8 desc[UR14][R24.64+0x9], R223 ;  /* 0x000009df18009986 */ /* 0x000fe2000c10110e */
[----:B------:R-:W-:-:S03]  /*c440*/  ISETP.LT.OR P1, PT, R42, 0x12, !P3 ;  /* 0x000000122a00780c */ /* 0x000fc60005f21670 */
[----:B------:R-:W-:Y:S01]  /*c450*/  @!P6 STG.E.U8 desc[UR14][R26.64+0x9], R221 ;  /* 0x000009dd1a00e986 */ /* 0x000fe2000c10110e */
[C---:B------:R-:W-:Y:S01]  /*c460*/  ISETP.LT.OR P6, PT, R42.reuse, 0x12, !P2 ;  /* 0x000000122a00780c */ /* 0x040fe200057c1670 */
[----:B------:R-:W-:Y:S01]  /*c470*/  FMUL R219, R219, UR20 ;  /* 0x00000014dbdb7c20 */ /* 0x000fe20008400000 */
[----:B--2---:R-:W-:Y:S01]  /*c480*/  F2FP.SATFINITE.E5M2.F32.PACK_AB_MERGE_C R35, RZ, R222, RZ ;  /* 0x000000deff23723e */ /* 0x004fe200048060ff */
[----:B------:R-:W-:Y:S01]  /*c490*/  FMUL R217, R217, UR20 ;  /* 0x00000014d9d97c20 */ /* 0x000fe20008400000 */
[----:B0-----:R-:W-:Y:S01]  /*c4a0*/  F2FP.SATFINITE.E5M2.F32.PACK_AB_MERGE_C R33, RZ, R220, RZ ;  /* 0x000000dcff21723e */ /* 0x001fe200048060ff */
[----:B------:R-:W2:Y:S01]  /*c4b0*/  LDL.LU R226, [R1+0x8] ;  /* 0x0000080001e27983 */ /* 0x000ea20000300800 */
[----:B------:R-:W-:Y:S02]  /*c4c0*/  F2FP.SATFINITE.E5M2.F32.PACK_AB_MERGE_C R219, RZ, R219, RZ ;  /* 0x000000dbffdb723e */ /* 0x000fe400048060ff */
[----:B------:R-:W-:Y:S01]  /*c4d0*/  F2FP.SATFINITE.E5M2.F32.PACK_AB_MERGE_C R217, RZ, R217, RZ ;  /* 0x000000d9ffd9723e */ /* 0x000fe200048060ff */
[----:B------:R0:W-:Y:S01]  /*c4e0*/  @!P5 STG.E.U8 desc[UR14][R26.64+0x8], R35 ;  /* 0x000008231a00d986 */ /* 0x0001e2000c10110e */
[----:B------:R-:W-:Y:S01]  /*c4f0*/  ISETP.LT.OR P5, PT, R42, 0x11, !P2 ;  /* 0x000000112a00780c */ /* 0x000fe200057a1670 */
[----:B------:R-:W-:-:S02]  /*c500*/  FMUL R218, R218, UR20 ;  /* 0x00000014dada7c20 */ /* 0x000fc40008400000 */
[----:B------:R-:W3:Y:S04]  /*c510*/  LDL.LU R227, [R1+0x4] ;  /* 0x0000040001e37983 */ /* 0x000ee80000300800 */
[----:B------:R-:W4:Y:S04]  /*c520*/  LDL.LU R225, [R1] ;  /* 0x0000000001e17983 */ /* 0x000f280000300800 */
[----:B------:R1:W-:Y:S01]  /*c530*/  @!P0 STG.E.U8 desc[UR14][R24.64+0x10], R33 ;  /* 0x0000102118008986 */ /* 0x0003e2000c10110e */
[----:B------:R-:W-:-:S03]  /*c540*/  ISETP.LT.OR P0, PT, R42, 0x19, !P3 ;  /* 0x000000192a00780c */ /* 0x000fc60005f01670 */
[----:B------:R-:W-:Y:S01]  /*c550*/  @!P1 STG.E.U8 desc[UR14][R24.64+0x11], R219 ;  /* 0x000011db18009986 */ /* 0x000fe2000c10110e */
[----:B------:R-:W-:-:S03]  /*c560*/  ISETP.LT.OR P1, PT, R42, 0x1a, !P3 ;  /* 0x0000001a2a00780c */ /* 0x000fc60005f21670 */
[----:B------:R-:W-:Y:S01]  /*c570*/  @!P6 STG.E.U8 desc[UR14][R26.64+0x11], R217 ;  /* 0x000011d91a00e986 */ /* 0x000fe2000c10110e */
[----:B------:R-:W-:Y:S01]  /*c580*/  ISETP.LT.OR P6, PT, R42, 0x1a, !P2 ;  /* 0x0000001a2a00780c */ /* 0x000fe200057c1670 */
[----:B------:R-:W-:Y:S01]  /*c590*/  FMUL R216, R216, UR20 ;  /* 0x00000014d8d87c20 */ /* 0x000fe20008400000 */
[----:B0-----:R-:W-:Y:S01]  /*c5a0*/  F2FP.SATFINITE.E5M2.F32.PACK_AB_MERGE_C R35, RZ, R218, RZ ;  /* 0x000000daff23723e */ /* 0x001fe200048060ff */
[----:B------:R-:W-:Y:S01]  /*c5b0*/  FMUL R215, R215, UR20 ;  /* 0x00000014d7d77c20 */ /* 0x000fe20008400000 */
[----:B------:R-:W-:Y:S01]  /*c5c0*/  FMUL R213, R213, UR20 ;  /* 0x00000014d5d57c20 */ /* 0x000fe20008400000 */
[----:B------:R-:W-:Y:S01]  /*c5d0*/  FMUL R214, R214, UR20 ;  /* 0x00000014d6d67c20 */ /* 0x000fe20008400000 */
[----:B-1----:R-:W-:Y:S01]  /*c5e0*/  F2FP.SATFINITE.E5M2.F32.PACK_AB_MERGE_C R33, RZ, R216, RZ ;  /* 0x000000d8ff21723e */ /* 0x002fe200048060ff */
[----:B------:R0:W-:Y:S01]  /*c5f0*/  @!P5 STG.E.U8 desc[UR14][R26.64+0x10], R35 ;  /* 0x000010231a00d986 */ /* 0x0001e2000c10110e */
[----:B------:R-:W-:Y:S02]  /*c600*/  F2FP.SATFINITE.E5M2.F32.PACK_AB_MERGE_C R215, RZ, R215, RZ ;  /* 0x000000d7ffd7723e */ /* 0x000fe400048060ff */
        /* <DEDUP_REMOVED lines=12> */
[----:B-1----:R-:W-:Y:S01]  /*c6d0*/  F2FP.SATFINITE.E5M2.F32.PACK_AB_MERGE_C R33, RZ, R212, RZ ;  /* 0x000000d4ff21723e */ /* 0x002fe200048060ff */
[----:B------:R-:W-:Y:S01]  /*c6e0*/  FMUL R210, R210, UR20 ;  /* 0x00000014d2d27c20 */ /* 0x000fe20008400000 */
[----:B------:R-:W-:Y:S01]  /*c6f0*/  F2FP.SATFINITE.E5M2.F32.PACK_AB_MERGE_C R211, RZ, R211, RZ ;  /* 0x000000d3ffd3723e */ /* 0x000fe200048060ff */
[----:B------:R0:W-:Y:S01]  /*c700*/  @!P5 STG.E.U8 desc[UR14][R26.64+0x18], R35 ;  /* 0x000018231a00d986 */ /* 0x0001e2000c10110e */
[C---:B------:R-:W-:Y:S02]  /*c710*/  ISETP.LT.OR P5, PT, R42.reuse, 0x21, !P2 ;  /* 0x000000212a00780c */ /* 0x040fe400057a1670 */
        /* <DEDUP_REMOVED lines=111> */
[C---:B------:R-:W-:Y:S01]  /*ce10*/  ISETP.LT.OR P5, PT, R42.reuse, 0x59, !P2 ;  /* 0x000000592a00780c */ /* 0x040fe200057a1670 */
[----:B------:R-:W-:Y:S01]  /*ce20*/  FMUL R179, R179, UR20 ;  /* 0x00000014b3b37c20 */ /* 0x000fe20008400000 */
[----:B------:R-:W-:Y:S01]  /*ce30*/  F2FP.SATFINITE.E5M2.F32.PACK_AB_MERGE_C R181, RZ, R181, RZ ;  /* 0x000000b5ffb5723e */ /* 0x000fe200048060ff */
[----:B------:R1:W-:Y:S04]  /*ce40*/  @!P0 STG.E.U8 desc[UR14][R24.64+0x58], R33 ;  /* 0x0000582118008986 */ /* 0x0003e8000c10110e */
[----:B------:R-:W-:Y:S04]  /*ce50*/  @!P1 STG.E.U8 desc[UR14][R24.64+0x59], R183 ;  /* 0x000059b718009986 */ /* 0x000fe8000c10110e */
[----:B------:R-:W-:Y:S01]  /*ce60*/  @!P6 STG.E.U8 desc[UR14][R26.64+0x59], R181 ;  /* 0x000059b51a00e986 */ /* 0x000fe2000c10110e */
[----:B------:R-:W-:-:S02]  /*ce70*/  ISETP.LT.OR P6, PT, R42, 0x62, !P3 ;  /* 0x000000622a00780c */ /* 0x000fc40005fc1670 */
[----:B0-----:R-:W-:Y:S01]  /*ce80*/  F2FP.SATFINITE.E5M2.F32.PACK_AB_MERGE_C R35, RZ, R182, RZ ;  /* 0x000000b6ff23723e */ /* 0x001fe200048060ff */
[----:B------:R-:W-:Y:S01]  /*ce90*/  FMUL R180, R180, UR20 ;  /* 0x00000014b4b47c20 */ /* 0x000fe20008400000 */
[----:B------:R-:W-:Y:S01]  /*cea0*/  F2FP.SATFINITE.E5M2.F32.PACK_AB_MERGE_C R179, RZ, R179, RZ ;  /* 0x000000b3ffb3723e */ /* 0x000fe200048060ff */
[----:B------:R-:W-:Y:S01]  /*ceb0*/  FMUL R178, R178, UR20 ;  /* 0x00000014b2b27c20 */ /* 0x000fe20008400000 */
[----:B------:R-:W-:Y:S01]  /*cec0*/  FMUL R177, R177, UR20 ;  /* 0x00000014b1b17c20 */ /* 0x000fe20008400000 */
[----:B------:R0:W-:Y:S01]  /*ced0*/  @!P5 STG.E.U8 desc[UR14][R26.64+0x58], R35 ;  /* 0x000058231a00d986 */ /* 0x0001e2000c10110e */
[C---:B------:R-:W-:Y:S02]  /*cee0*/  ISETP.LT.OR P5, PT, R42.reuse, 0x61, !P3 ;  /* 0x000000612a00780c */ /* 0x040fe40005fa1670 */
[----:B------:R-:W-:Y:S01]  /*cef0*/  ISETP.LT.OR P0, PT, R42, 0x61, !P2 ;  /* 0x000000612a00780c */ /* 0x000fe20005701670 */
[----:B------:R-:W-:Y:S01]  /*cf00*/  FMUL R176, R176, UR20 ;  /* 0x00000014b0b07c20 */ /* 0x000fe20008400000 */
[C---:B------:R-:W-:Y:S01]  /*cf10*/  ISETP.LT.OR P1, PT, R42.reuse, 0x62, !P2 ;  /* 0x000000622a00780c */ /* 0x040fe20005721670 */
[----:B------:R-:W-:Y:S01]  /*cf20*/  @!P6 STG.E.U8 desc[UR14][R24.64+0x61], R179 ;  /* 0x000061b31800e986 */ /* 0x000fe2000c10110e */
[----:B------:R-:W-:-:S02]  /*cf30*/  ISETP.LT.OR P6, PT, R42, 0x69, !P3 ;  /* 0x000000692a00780c */ /* 0x000fc40005fc1670 */
[----:B-1----:R-:W-:Y:S01]  /*cf40*/  F2FP.SATFINITE.E5M2.F32.PACK_AB_MERGE_C R33, RZ, R180, RZ ;  /* 0x000000b4ff21723e */ /* 0x002fe200048060ff */
[----:B------:R-:W-:Y:S01]  /*cf50*/  FMUL R175, R175, UR20 ;  /* 0x00000014afaf7c20 */ /* 0x000fe20008400000 */
[----:B------:R-:W-:Y:S01]  /*cf60*/  F2FP.SATFINITE.E5M2.F32.PACK_AB_MERGE_C R177, RZ, R177, RZ ;  /* 0x000000b1ffb1723e */ /* 0x000fe200048060ff */
[----:B------:R-:W-:Y:S01]  /*cf70*/  FMUL R174, R174, UR20 ;  /* 0x00000014aeae7c20 */ /* 0x000fe20008400000 */
[----:B0-----:R-:W-:Y:S01]  /*cf80*/  F2FP.SATFINITE.E5M2.F32.PACK_AB_MERGE_C R35, RZ, R178, RZ ;  /* 0x000000b2ff23723e */ /* 0x001fe200048060ff */
[----:B------:R0:W-:Y:S01]  /*cf90*/  @!P5 STG.E.U8 desc[UR14][R24.64+0x60], R33 ;  /* 0x000060211800d986 */ /* 0x0001e2000c10110e */
[----:B------:R-:W-:-:S03]  /*cfa0*/  F2FP.SATFINITE.E5M2.F32.PACK_AB_MERGE_C R37, RZ, R176, RZ ;  /* 0x000000b0ff25723e */ /* 0x000fc600048060ff */
[----:B------:R1:W-:Y:S01]  /*cfb0*/  @!P0 STG.E.U8 desc[UR14][R26.64+0x60], R35 ;  /* 0x000060231a008986 */ /* 0x0003e2000c10110e */
[----:B------:R-:W-:-:S03]  /*cfc0*/  ISETP.LT.OR P0, PT, R42, 0x6a, !P3 ;  /* 0x0000006a2a00780c */ /* 0x000fc60005f01670 */
[----:B------:R-:W-:Y:S01]  /*cfd0*/  @!P1 STG.E.U8 desc[UR14][R26.64+0x61], R177 ;  /* 0x000061b11a009986 */ /* 0x000fe2000c10110e */
[C---:B------:R-:W-:Y:S02]  /*cfe0*/  ISETP.LT.OR P1, PT, R42.reuse, 0x69, !P2 ;  /* 0x000000692a00780c */ /* 0x040fe40005721670 */
[C---:B------:R-:W-:Y:S01]  /*cff0*/  ISETP.LT.OR P5, PT, R42.reuse, 0x6a, !P2 ;  /* 0x0000006a2a00780c */ /* 0x040fe200057a1670 */
[----:B------:R-:W-:Y:S01]  /*d000*/  @!P6 STG.E.U8 desc[UR14][R24.64+0x68], R37 ;  /* 0x000068251800e986 */ /* 0x000fe2000c10110e */
[----:B------:R-:W-:Y:S01]  /*d010*/  ISETP.LT.OR P6, PT, R42, 0x71, !P3 ;  /* 0x000000712a00780c */ /* 0x000fe20005fc1670 */
[----:B------:R-:W-:Y:S01]  /*d020*/  FMUL R173, R173, UR20 ;  /* 0x00000014adad7c20 */ /* 0x000fe20008400000 */
[----:B------:R-:W-:Y:S01]  /*d030*/  F2FP.SATFINITE.E5M2.F32.PACK_AB_MERGE_C R175, RZ, R175, RZ ;  /* 0x000000afffaf723e */ /* 0x000fe200048060ff */
[----:B------:R-:W-:Y:S01]  /*d040*/  FMUL R172, R172, UR20 ;  /* 0x00000014acac7c20 */ /* 0x000fe20008400000 */
[----:B0-----:R-:W-:Y:S01]  /*d050*/  F2FP.SATFINITE.E5M2.F32.PACK_AB_MERGE_C R33, RZ, R174, RZ ;  /* 0x000000aeff21723e */ /* 0x001fe200048060ff */
[----:B------:R-:W-:Y:S01]  /*d060*/  FMUL R171, R171, UR20 ;  /* 0x00000014abab7c20 */ /* 0x000fe20008400000 */
[----:B------:R-:W-:Y:S01]  /*d070*/  F2FP.SATFINITE.E5M2.F32.PACK_AB_MERGE_C R173, RZ, R173, RZ ;  /* 0x000000adffad723e */ /* 0x000fe200048060ff */
[----:B------:R-:W-:Y:S01]  /*d080*/  @!P0 STG.E.U8 desc[UR14][R24.64+0x69], R175 ;  /* 0x000069af18008986 */ /* 0x000fe2000c10110e */
[----:B-1----:R-:W-:-:S02]  /*d090*/  F2FP.SATFINITE.E5M2.F32.PACK_AB_MERGE_C R35, RZ, R172, RZ ;  /* 0x000000acff23723e */ /* 0x002fc400048060ff */
[C---:B------:R-:W-:Y:S01]  /*d0a0*/  ISETP.LT.OR P0, PT, R42.reuse, 0x72, !P3 ;  /* 0x000000722a00780c */ /* 0x040fe20005f01670 */
[----:B------:R0:W-:Y:S01]  /*d0b0*/  @!P1 STG.E.U8 desc[UR14][R26.64+0x68], R33 ;  /* 0x000068211a009986 */ /* 0x0001e2000c10110e */
[----:B------:R-:W-:Y:S01]  /*d0c0*/  ISETP.LT.OR P1, PT, R42, 0x71, !P2 ;  /* 0x000000712a00780c */ /* 0x000fe20005721670 */
[----:B------:R-:W-:Y:S02]  /*d0d0*/  FMUL R170, R170, UR20 ;  /* 0x00000014aaaa7c20 */ /* 0x000fe40008400000 */
[----:B------:R-:W-:Y:S01]  /*d0e0*/  @!P5 STG.E.U8 desc[UR14][R26.64+0x69], R173 ;  /* 0x000069ad1a00d986 */ /* 0x000fe2000c10110e */
[C---:B------:R-:W-:Y:S01]  /*d0f0*/  ISETP.LT.OR P5, PT, R42.reuse, 0x72, !P2 ;  /* 0x000000722a00780c */ /* 0x040fe200057a1670 */
[----:B------:R-:W-:Y:S02]  /*d100*/  FMUL R169, R169, UR20 ;  /* 0x00000014a9a97c20 */ /* 0x000fe40008400000 */
[----:B------:R1:W-:Y:S01]  /*d110*/  @!P6 STG.E.U8 desc[UR14][R24.64+0x70], R35 ;  /* 0x000070231800e986 */ /* 0x0003e2000c10110e */
[----:B------:R-:W-:-:S02]  /*d120*/  ISETP.LT.OR P6, PT, R42, 0x79, !P3 ;  /* 0x000000792a00780c */ /* 0x000fc40005fc1670 */
        /* <DEDUP_REMOVED lines=8> */
[----:B------:R-:W-:Y:S02]  /*d1b0*/  F2FP.SATFINITE.E5M2.F32.PACK_AB_MERGE_C R167, RZ, R167, RZ ;  /* 0x000000a7ffa7723e */ /* 0x000fe400048060ff */
[----:B-1----:R-:W-:Y:S01]  /*d1c0*/  F2FP.SATFINITE.E5M2.F32.PACK_AB_MERGE_C R35, RZ, R168, RZ ;  /* 0x000000a8ff23723e */ /* 0x002fe200048060ff */
[----:B------:R-:W-:Y:S01]  /*d1d0*/  @!P1 STG.E.U8 desc[UR14][R26.64+0x70], R33 ;  /* 0x000070211a009986 */ /* 0x000fe2000c10110e */
[----:B------:R-:W-:-:S03]  /*d1e0*/  ISETP.GE.AND P1, PT, R41, 0x81, PT ;  /* 0x000000812900780c */ /* 0x000fc60003f26270 */
[----:B------:R-:W-:Y:S01]  /*d1f0*/  @!P5 STG.E.U8 desc[UR14][R26.64+0x71], R169 ;  /* 0x000071a91a00d986 */ /* 0x000fe2000c10110e */
[C---:B------:R-:W-:Y:S02]  /*d200*/  ISETP.LT.OR P5, PT, R42.reuse, 0x79, !P2 ;  /* 0x000000792a00780c */ /* 0x040fe400057a1670 */
[C---:B------:R-:W-:Y:S01]  /*d210*/  ISETP.LT.OR P2, PT, R42.reuse, 0x7a, !P2 ;  /* 0x0000007a2a00780c */ /* 0x040fe20005741670 */
[----:B------:R-:W-:Y:S01]  /*d220*/  @!P6 STG.E.U8 desc[UR14][R24.64+0x78], R35 ;  /* 0x000078231800e986 */ /* 0x000fe2000c10110e */
[C---:B------:R-:W-:Y:S01]  /*d230*/  ISETP.LT.OR P6, PT, R42.reuse, 0x1, !P1 ;  /* 0x000000012a00780c */ /* 0x040fe20004fc1670 */
[----:B------:R-:W-:Y:S02]  /*d240*/  FMUL R165, R165, UR20 ;  /* 0x00000014a5a57c20 */ /* 0x000fe40008400000 */
[----:B------:R0:W-:Y:S01]  /*d250*/  @!P3 STG.E.U8 desc[UR14][R24.64+0x79], R167 ;  /* 0x000079a71800b986 */ /* 0x0001e2000c10110e */
[----:B------:R-:W-:Y:S01]  /*d260*/  ISETP.LT.OR P3, PT, R42, 0x2, !P1 ;  /* 0x000000022a00780c */ /* 0x000fe20004f61670 */
[----:B------:R-:W-:Y:S01]  /*d270*/  FMUL R164, R164, UR20 ;  /* 0x00000014a4a47c20 */ /* 0x000fe20008400000 */
[----:B------:R-:W-:Y:S01]  /*d280*/  FMUL R163, R163, UR20 ;  /* 0x00000014a3a37c20 */ /* 0x000fe20008400000 */
[----:B------:R-:W-:Y:S01]  /*d290*/  F2FP.SATFINITE.E5M2.F32.PACK_AB_MERGE_C R37, RZ, R166, RZ ;  /* 0x000000a6ff25723e */ /* 0x000fe200048060ff */
[----:B------:R-:W-:Y:S01]  /*d2a0*/  FMUL R162, R162, UR20 ;  /* 0x00000014a2a27c20 */ /* 0x000fe20008400000 */
[----:B------:R-:W-:Y:S01]  /*d2b0*/  F2FP.SATFINITE.E5M2.F32.PACK_AB_MERGE_C R165, RZ, R165, RZ ;  /* 0x000000a5ffa5723e */ /* 0x000fe200048060ff */
[----:B------:R-:W-:Y:S01]  /*d2c0*/  FMUL R161, R161, UR20 ;  /* 0x00000014a1a17c20 */ /* 0x000fe20008400000 */
[----:B------:R-:W-:Y:S01]  /*d2d0*/  F2FP.SATFINITE.E5M2.F32.PACK_AB_MERGE_C R163, RZ, R163, RZ ;  /* 0x000000a3ffa3723e */ /* 0x000fe200048060ff */
[----:B------:R-:W-:Y:S01]  /*d2e0*/  FMUL R160, R160, UR20 ;  /* 0x00000014a0a07c20 */ /* 0x000fe20008400000 */
[----:B------:R-:W-:Y:S01]  /*d2f0*/  ISETP.GE.AND P0, PT, R41, 0x89, PT ;  /* 0x000000892900780c */ /* 0x000fe20003f06270 */
[----:B------:R-:W-:Y:S01]  /*d300*/  FMUL R159, R159, UR20 ;  /* 0x000000149f9f7c20 */ /* 0x000fe20008400000 */
[----:B0-----:R-:W-:Y:S01]  /*d310*/  F2FP.SATFINITE.E5M2.F32.PACK_AB_MERGE_C R25, RZ, R164, RZ ;  /* 0x000000a4ff19723e */ /* 0x001fe200048060ff */
[----:B------:R-:W-:Y:S01]  /*d320*/  @!P5 STG.E.U8 desc[UR14][R26.64+0x78], R37 ;  /* 0x000078251a00d986 */ /* 0x000fe2000c10110e */
[----:B------:R-:W-:-:S03]  /*d330*/  ISETP.LT.OR P5, PT, R42, 0x1, !P0 ;  /* 0x000000012a00780c */ /* 0x000fc600047a1670 */
[----:B------:R-:W-:Y:S04]  /*d340*/  @!P2 STG.E.U8 desc[UR14][R26.64+0x79], R165 ;  /* 0x000079a51a00a986 */ /* 0x000fe8000c10110e */
[----:B------:R0:W-:Y:S01]  /*d350*/  @!P6 STG.E.U8 desc[UR14][R28.64], R25 ;  /* 0x000000191c00e986 */ /* 0x0001e2000c10110e */
[----:B------:R-:W-:-:S03]  /*d360*/  ISETP.LT.OR P6, PT, R42, 0x2, !P0 ;  /* 0x000000022a00780c */ /* 0x000fc600047c1670 */
[----:B------:R-:W-:Y:S01]  /*d370*/  @!P3 STG.E.U8 desc[UR14][R28.64+0x1], R163 ;  /* 0x000001a31c00b986 */ /* 0x000fe2000c10110e */
[C---:B------:R-:W-:Y:S02]  /*d380*/  ISETP.LT.OR P3, PT, R42.reuse, 0x9, !P1 ;  /* 0x000000092a00780c */ /* 0x040fe40004f61670 */
[----:B------:R-:W-:Y:S01]  /*d390*/  ISETP.LT.OR P2, PT, R42, 0xa, !P1 ;  /* 0x0000000a2a00780c */ /* 0x000fe20004f41670 */
[----:B------:R-:W-:Y:S01]  /*d3a0*/  FMUL R158, R158, UR20 ;  /* 0x000000149e9e7c20 */ /* 0x000fe20008400000 */
[----:B------:R-:W-:Y:S01]  /*d3b0*/  F2FP.SATFINITE.E5M2.F32.PACK_AB_MERGE_C R33, RZ, R162, RZ ;  /* 0x000000a2ff21723e */ /* 0x000fe200048060ff */
[----:B------:R-:W-:Y:S01]  /*d3c0*/  FMUL R157, R157, UR20 ;  /* 0x000000149d9d7c20 */ /* 0x000fe20008400000 */
[----:B------:R-:W-:Y:S01]  /*d3d0*/  F2FP.SATFINITE.E5M2.F32.PACK_AB_MERGE_C R161, RZ, R161, RZ ;  /* 0x000000a1ffa1723e */ /* 0x000fe200048060ff */
[----:B------:R-:W-:Y:S01]  /*d3e0*/  FMUL R156, R156, UR20 ;  /* 0x000000149c9c7c20 */ /* 0x000fe20008400000 */
[----:B0-----:R-:W-:Y:S01]  /*d3f0*/  F2FP.SATFINITE.E5M2.F32.PACK_AB_MERGE_C R25, RZ, R160, RZ ;  /* 0x000000a0ff19723e */ /* 0x001fe200048060ff */
[----:B------:R-:W-:Y:S01]  /*d400*/  @!P5 STG.E.U8 desc[UR14][R30.64], R33 ;  /* 0x000000211e00d986 */ /* 0x000fe2000c10110e */
[----:B------:R-:W-:-:S02]  /*d410*/  F2FP.SATFINITE.E5M2.F32.PACK_AB_MERGE_C R159, RZ, R159, RZ ;  /* 0x0000009fff9f723e */ /* 0x000fc400048060ff */
[C---:B------:R-:W-:Y:S01]  /*d420*/  ISETP.LT.OR P5, PT, R42.reuse, 0x9, !P0 ;  /* 0x000000092a00780c */ /* 0x040fe200047a1670 */
[----:B------:R-:W-:Y:S01]  /*d430*/  @!P6 STG.E.U8 desc[UR14][R30.64+0x1], R161 ;  /* 0x000001a11e00e986 */ /* 0x000fe2000c10110e */
[----:B------:R-:W-:-:S03]  /*d440*/  ISETP.LT.OR P6, PT, R42, 0xa, !P0 ;  /* 0x0000000a2a00780c */ /* 0x000fc600047c1670 */
[----:B------:R0:W-:Y:S01]  /*d450*/  @!P3 STG.E.U8 desc[UR14][R28.64+0x8], R25 ;  /* 0x000008191c00b986 */ /* 0x0001e2000c10110e */
[----:B------:R-:W-:-:S03]  /*d460*/  ISETP.LT.OR P3, PT, R42, 0x11, !P1 ;  /* 0x000000112a00780c */ /* 0x000fc60004f61670 */
[----:B------:R-:W-:Y:S01]  /*d470*/  @!P2 STG.E.U8 desc[UR14][R28.64+0x9], R159 ;  /* 0x0000099f1c00a986 */ /* 0x000fe2000c10110e */
[----:B------:R-:W-:Y:S01]  /*d480*/  ISETP.LT.OR P2, PT, R42, 0x12, !P1 ;  /* 0x000000122a00780c */ /* 0x000fe20004f41670 */
[----:B------:R-:W-:Y:S01]  /*d490*/  FMUL R155, R155, UR20 ;  /* 0x000000149b9b7c20 */ /* 0x000fe20008400000 */
[----:B------:R-:W-:Y:S01]  /*d4a0*/  F2FP.SATFINITE.E5M2.F32.PACK_AB_MERGE_C R27, RZ, R158, RZ ;  /* 0x0000009eff1b723e */ /* 0x000fe200048060ff */
[----:B------:R-:W-:Y:S01]  /*d4b0*/  FMUL R154, R154, UR20 ;  /* 0x000000149a9a7c20 */ /* 0x000fe20008400000 */
[----:B------:R-:W-:Y:S01]  /*d4c0*/  F2FP.SATFINITE.E5M2.F32.PACK_AB_MERGE_C R157, RZ, R157, RZ ;  /* 0x0000009dff9d723e */ /* 0x000fe200048060ff */
[----:B------:R-:W-:Y:S01]  /*d4d0*/  FMUL R153, R153, UR20 ;  /* 0x0000001499997c20 */ /* 0x000fe20008400000 */
        /* <DEDUP_REMOVED lines=25> */
[----:B------:R1:W-:Y:S01]  /*d670*/  @!P2 STG.E.U8 desc[UR14][R28.64+0x19], R23 ;  /* 0x000019171c00a986 */ /* 0x0003e2000c10110e */
        /* <DEDUP_REMOVED lines=11> */
[----:B------:R0:W-:Y:S01]  /*d730*/  @!P6 STG.E.U8 desc[UR14][R30.64+0x19], R21 ;  /* 0x000019151e00e986 */ /* 0x0001e2000c10110e */
[----:B------:R-:W-:-:S03]  /*d740*/  ISETP.LT.OR P6, PT, R42, 0x22, !P0 ;  /* 0x000000222a00780c */ /* 0x000fc600047c1670 */
[----:B------:R-:W-:Y:S01]  /*d750*/  @!P3 STG.E.U8 desc[UR14][R28.64+0x20], R25 ;  /* 0x000020191c00b986 */ /* 0x000fe2000c10110e */
[----:B------:R-:W-:-:S03]  /*d760*/  ISETP.LT.OR P3, PT, R42, 0x29, !P1 ;  /* 0x000000292a00780c */ /* 0x000fc60004f61670 */
[----:B------:R2:W-:Y:S01]  /*d770*/  @!P2 STG.E.U8 desc[UR14][R28.64+0x21], R19 ;  /* 0x000021131c00a986 */ /* 0x0005e2000c10110e */
[----:B------:R-:W-:Y:S01]  /*d780*/  ISETP.LT.OR P2, PT, R42, 0x2a, !P1 ;  /* 0x0000002a2a00780c */ /* 0x000fe20004f41670 */
[----:B------:R-:W-:Y:S01]  /*d790*/  FMUL R15, R15, UR20 ;  /* 0x000000140f0f7c20 */ /* 0x000fe20008400000 */
[----:B-1----:R-:W-:Y:S01]  /*d7a0*/  F2FP.SATFINITE.E5M2.F32.PACK_AB_MERGE_C R23, RZ, R18, RZ ;  /* 0x00000012ff17723e */ /* 0x002fe200048060ff */
[----:B------:R-:W-:Y:S01]  /*d7b0*/  FMUL R14, R14, UR20 ;  /* 0x000000140e0e7c20 */ /* 0x000fe20008400000 */
[----:B------:R-:W-:Y:S01]  /*d7c0*/  F2FP.SATFINITE.E5M2.F32.PACK_AB_MERGE_C R17, RZ, R17, RZ ;  /* 0x00000011ff11723e */ /* 0x000fe200048060ff */
[----:B------:R-:W-:Y:S01]  /*d7d0*/  FMUL R13, R13, UR20 ;  /* 0x000000140d0d7c20 */ /* 0x000fe20008400000 */
[----:B0-----:R-:W-:Y:S01]  /*d7e0*/  F2FP.SATFINITE.E5M2.F32.PACK_AB_MERGE_C R21, RZ, R16, RZ ;  /* 0x00000010ff15723e */ /* 0x001fe200048060ff */
[----:B------:R-:W-:Y:S01]  /*d7f0*/  @!P5 STG.E.U8 desc[UR14][R30.64+0x20], R23 ;  /* 0x000020171e00d986 */ /* 0x000fe2000c10110e */
[----:B------:R-:W-:Y:S02]  /*d800*/  F2FP.SATFINITE.E5M2.F32.PACK_AB_MERGE_C R15, RZ, R15, RZ ;  /* 0x0000000fff0f723e */ /* 0x000fe400048060ff */
[C---:B------:R-:W-:Y:S01]  /*d810*/  ISETP.LT.OR P5, PT, R42.reuse, 0x29, !P0 ;  /* 0x000000292a00780c */ /* 0x040fe200047a1670 */
[----:B------:R-:W-:Y:S01]  /*d820*/  @!P6 STG.E.U8 desc[UR14][R30.64+0x21], R17 ;  /* 0x000021111e00e986 */ /* 0x000fe2000c10110e */
[----:B------:R-:W-:-:S03]  /*d830*/  ISETP.LT.OR P6, PT, R42, 0x2a, !P0 ;  /* 0x0000002a2a00780c */ /* 0x000fc600047c1670 */
[----:B------:R-:W-:Y:S01]  /*d840*/  @!P3 STG.E.U8 desc[UR14][R28.64+0x28], R21 ;  /* 0x000028151c00b986 */ /* 0x000fe2000c10110e */
[----:B------:R-:W-:Y:S01]  /*d850*/  ISETP.LT.OR P3, PT, R42, 0x31, !P1 ;  /* 0x000000312a00780c */ /* 0x000fe20004f61670 */
[----:B------:R-:W-:Y:S02]  /*d860*/  FMUL R12, R12, UR20 ;  /* 0x000000140c0c7c20 */ /* 0x000fe40008400000 */
[----:B------:R0:W-:Y:S01]  /*d870*/  @!P2 STG.E.U8 desc[UR14][R28.64+0x29], R15 ;  /* 0x0000290f1c00a986 */ /* 0x0001e2000c10110e */
[----:B------:R-:W-:Y:S01]  /*d880*/  ISETP.LT.OR P2, PT, R42, 0x32, !P1 ;  /* 0x000000322a00780c */ /* 0x000fe20004f41670 */
[----:B------:R-:W-:Y:S01]  /*d890*/  FMUL R11, R11, UR20 ;  /* 0x000000140b0b7c20 */ /* 0x000fe20008400000 */
[----:B--2---:R-:W-:Y:S01]  /*d8a0*/  F2FP.SATFINITE.E5M2.F32.PACK_AB_MERGE_C R19, RZ, R14, RZ ;  /* 0x0000000eff13723e */ /* 0x004fe200048060ff */
[----:B------:R-:W2:Y:S01]  /*d8b0*/  LDL.LU R222, [R1+0x18] ;  /* 0x0000180001de7983 */ /* 0x000ea20000300800 */
[----:B------:R-:W-:Y:S02]  /*d8c0*/  F2FP.SATFINITE.E5M2.F32.PACK_AB_MERGE_C R13, RZ, R13, RZ ;  /* 0x0000000dff0d723e */ /* 0x000fe400048060ff */
[----:B------:R-:W-:Y:S01]  /*d8d0*/  F2FP.SATFINITE.E5M2.F32.PACK_AB_MERGE_C R11, RZ, R11, RZ ;  /* 0x0000000bff0b723e */ /* 0x000fe200048060ff */
[----:B------:R-:W-:Y:S01]  /*d8e0*/  @!P5 STG.E.U8 desc[UR14][R30.64+0x28], R19 ;  /* 0x000028131e00d986 */ /* 0x000fe2000c10110e */
[----:B0-----:R-:W-:-:S03]  /*d8f0*/  F2FP.SATFINITE.E5M2.F32.PACK_AB_MERGE_C R15, RZ, R12, RZ ;  /* 0x0000000cff0f723e */ /* 0x001fc600048060ff */
[----:B------:R0:W-:Y:S01]  /*d900*/  @!P6 STG.E.U8 desc[UR14][R30.64+0x29], R13 ;  /* 0x0000290d1e00e986 */ /* 0x0001e2000c10110e */
[C---:B------:R-:W-:Y:S02]  /*d910*/  ISETP.LT.OR P5, PT, R42.reuse, 0x31, !P0 ;  /* 0x000000312a00780c */ /* 0x040fe400047a1670 */
[C---:B------:R-:W-:Y:S01]  /*d920*/  ISETP.LT.OR P6, PT, R42.reuse, 0x32, !P0 ;  /* 0x000000322a00780c */ /* 0x040fe200047c1670 */
[----:B------:R-:W-:Y:S01]  /*d930*/  @!P3 STG.E.U8 desc[UR14][R28.64+0x30], R15 ;  /* 0x0000300f1c00b986 */ /* 0x000fe2000c10110e */
[----:B------:R-:W-:Y:S01]  /*d940*/  ISETP.LT.OR P3, PT, R42, 0x39, !P1 ;  /* 0x000000392a00780c */ /* 0x000fe20004f61670 */
[----:B------:R-:W-:Y:S01]  /*d950*/  FMUL R10, R10, UR20 ;  /* 0x000000140a0a7c20 */ /* 0x000fe20008400000 */
[----:B------:R-:W-:Y:S01]  /*d960*/  FMUL R9, R9, UR20 ;  /* 0x0000001409097c20 */ /* 0x000fe20008400000 */
[----:B------:R-:W2:Y:S01]  /*d970*/  LDL.LU R223, [R1+0x14] ;  /* 0x0000140001df7983 */ /* 0x000ea20000300800 */
[----:B------:R-:W-:-:S03]  /*d980*/  FMUL R8, R8, UR20 ;  /* 0x0000001408087c20 */ /* 0x000fc60008400000 */
[----:B------:R-:W2:Y:S01]  /*d990*/  LDL.LU R221, [R1+0x10] ;  /* 0x0000100001dd7983 */ /* 0x000ea20000300800 */
[----:B------:R-:W-:-:S03]  /*d9a0*/  F2FP.SATFINITE.E5M2.F32.PACK_AB_MERGE_C R17, RZ, R10, RZ ;  /* 0x0000000aff11723e */ /* 0x000fc600048060ff */
[----:B------:R-:W2:Y:S01]  /*d9b0*/  LDL.LU R220, [R1+0xc] ;  /* 0x00000c0001dc7983 */ /* 0x000ea20000300800 */
[----:B------:R-:W-:Y:S01]  /*d9c0*/  F2FP.SATFINITE.E5M2.F32.PACK_AB_MERGE_C R9, RZ, R9, RZ ;  /* 0x00000009ff09723e */ /* 0x000fe200048060ff */
[----:B------:R-:W-:Y:S01]  /*d9d0*/  FMUL R7, R7, UR20 ;  /* 0x0000001407077c20 */ /* 0x000fe20008400000 */
[----:B0-----:R-:W-:Y:S01]  /*d9e0*/  F2FP.SATFINITE.E5M2.F32.PACK_AB_MERGE_C R13, RZ, R8, RZ ;  /* 0x00000008ff0d723e */ /* 0x001fe200048060ff */
[----:B------:R0:W-:Y:S01]  /*d9f0*/  @!P2 STG.E.U8 desc[UR14][R28.64+0x31], R11 ;  /* 0x0000310b1c00a986 */ /* 0x0001e2000c10110e */
[----:B------:R-:W-:Y:S01]  /*da00*/  ISETP.LT.OR P2, PT, R42, 0x3a, !P1 ;  /* 0x0000003a2a00780c */ /* 0x000fe20004f41670 */
[----:B-----5:R-:W-:Y:S01]  /*da10*/  FMUL R2, R2, UR20 ;  /* 0x0000001402027c20 */ /* 0x020fe20008400000 */
[----:B------:R-:W-:Y:S01]  /*da20*/  F2FP.SATFINITE.E5M2.F32.PACK_AB_MERGE_C R7, RZ, R7, RZ ;  /* 0x00000007ff07723e */ /* 0x000fe200048060ff */
[----:B------:R-:W-:Y:S01]  /*da30*/  @!P5 STG.E.U8 desc[UR14][R30.64+0x30], R17 ;  /* 0x000030111e00d986 */ /* 0x000fe2000c10110e */
[----:B------:R-:W-:Y:S01]  /*da40*/  FMUL R3, R3, UR20 ;  /* 0x0000001403037c20 */ /* 0x000fe20008400000 */
[----:B------:R-:W-:Y:S01]  /*da50*/  FMUL R4, R4, UR20 ;  /* 0x0000001404047c20 */ /* 0x000fe20008400000 */
[C---:B------:R-:W-:Y:S01]  /*da60*/  ISETP.LT.OR P5, PT, R42.reuse, 0x39, !P0 ;  /* 0x000000392a00780c */ /* 0x040fe200047a1670 */
[----:B------:R1:W-:Y:S01]  /*da70*/  @!P6 STG.E.U8 desc[UR14][R30.64+0x31], R9 ;  /* 0x000031091e00e986 */ /* 0x0003e2000c10110e */
[----:B------:R-:W-:Y:S01]  /*da80*/  ISETP.LT.OR P6, PT, R42, 0x3a, !P0 ;  /* 0x0000003a2a00780c */ /* 0x000fe200047c1670 */
[----:B------:R-:W-:Y:S01]  /*da90*/  FMUL R6, R6, UR20 ;  /* 0x0000001406067c20 */ /* 0x000fe20008400000 */
[----:B------:R-:W-:Y:S01]  /*daa0*/  FMUL R5, R5, UR20 ;  /* 0x0000001405057c20 */ /* 0x000fe20008400000 */
[----:B------:R3:W-:Y:S01]  /*dab0*/  @!P3 STG.E.U8 desc[UR14][R28.64+0x38], R13 ;  /* 0x0000380d1c00b986 */ /* 0x0007e2000c10110e */
[----:B------:R-:W-:Y:S01]  /*dac0*/  ISETP.LT.OR P3, PT, R42, 0x41, !P1 ;  /* 0x000000412a00780c */ /* 0x000fe20004f61670 */
[----:B------:R-:W-:Y:S01]  /*dad0*/  FMUL R0, R0, UR20 ;  /* 0x0000001400007c20 */ /* 0x000fe20008400000 */
[----:B0-----:R-:W-:Y:S01]  /*dae0*/  F2FP.SATFINITE.E5M2.F32.PACK_AB_MERGE_C R11, RZ, R6, RZ ;  /* 0x00000006ff0b723e */ /* 0x001fe200048060ff */
[----:B------:R-:W2:Y:S01]  /*daf0*/  LDL.LU R224, [R1+0x1c] ;  /* 0x00001c0001e07983 */ /* 0x000ea20000300800 */
[----:B------:R-:W-:-:S03]  /*db00*/  F2FP.SATFINITE.E5M2.F32.PACK_AB_MERGE_C R5, RZ, R5, RZ ;  /* 0x00000005ff05723e */ /* 0x000fc600048060ff */
[----:B------:R0:W-:Y:S01]  /*db10*/  @!P2 STG.E.U8 desc[UR14][R28.64+0x39], R7 ;  /* 0x000039071c00a986 */ /* 0x0001e2000c10110e */
[----:B-1----:R-:W-:Y:S01]  /*db20*/  F2FP.SATFINITE.E5M2.F32.PACK_AB_MERGE_C R9, RZ, R4, RZ ;  /* 0x00000004ff09723e */ /* 0x002fe200048060ff */
[----:B------:R-:W-:Y:S01]  /*db30*/  FMUL R4, R226, UR20 ;  /* 0x00000014e2047c20 */ /* 0x000fe20008400000 */
[C---:B------:R-:W-:Y:S01]  /*db40*/  ISETP.LT.OR P2, PT, R42.reuse, 0x42, !P1 ;  /* 0x000000422a00780c */ /* 0x040fe20004f41670 */
[----:B------:R-:W-:Y:S01]  /*db50*/  @!P5 STG.E.U8 desc[UR14][R30.64+0x38], R11 ;  /* 0x0000380b1e00d986 */ /* 0x000fe2000c10110e */
[----:B---3--:R-:W-:Y:S01]  /*db60*/  F2FP.SATFINITE.E5M2.F32.PACK_AB_MERGE_C R13, RZ, R2, RZ ;  /* 0x00000002ff0d723e */ /* 0x008fe200048060ff */
[----:B----4-:R-:W-:Y:S01]  /*db70*/  FMUL R2, R225, UR20 ;  /* 0x00000014e1027c20 */ /* 0x010fe20008400000 */
[----:B------:R-:W-:Y:S01]  /*db80*/  ISETP.LT.OR P5, PT, R42, 0x41, !P0 ;  /* 0x000000412a00780c */ /* 0x000fe200047a1670 */
[----:B------:R-:W3:Y:S01]  /*db90*/  LDL.LU R225, [R1+0x20] ;  /* 0x0000200001e17983 */ /* 0x000ee20000300800 */
[----:B0-----:R-:W-:Y:S01]  /*dba0*/  F2FP.SATFINITE.E5M2.F32.PACK_AB_MERGE_C R7, RZ, R3, RZ ;  /* 0x00000003ff07723e */ /* 0x001fe200048060ff */
[----:B------:R-:W-:-:S02]  /*dbb0*/  FMUL R3, R227, UR20 ;  /* 0x00000014e3037c20 */ /* 0x000fc40008400000 */
[----:B------:R0:W-:Y:S01]  /*dbc0*/  @!P6 STG.E.U8 desc[UR14][R30.64+0x39], R5 ;  /* 0x000039051e00e986 */ /* 0x0001e2000c10110e */
[----:B------:R-:W-:-:S03]  /*dbd0*/  ISETP.LT.OR P6, PT, R42, 0x42, !P0 ;  /* 0x000000422a00780c */ /* 0x000fc600047c1670 */
[----:B------:R-:W4:Y:S04]  /*dbe0*/  LDL.LU R227, [R1+0x24] ;  /* 0x0000240001e37983 */ /* 0x000f280000300800 */
[----:B------:R-:W4:Y:S04]  /*dbf0*/  LDL.LU R226, [R1+0x28] ;  /* 0x0000280001e27983 */ /* 0x000f280000300800 */
[----:B------:R-:W-:Y:S01]  /*dc00*/  @!P3 STG.E.U8 desc[UR14][R28.64+0x40], R9 ;  /* 0x000040091c00b986 */ /* 0x000fe2000c10110e */
[C---:B------:R-:W-:Y:S02]  /*dc10*/  ISETP.LT.OR P3, PT, R42.reuse, 0x49, !P1 ;  /* 0x000000492a00780c */ /* 0x040fe40004f61670 */
[----:B0-----:R-:W-:Y:S01]  /*dc20*/  F2FP.SATFINITE.E5M2.F32.PACK_AB_MERGE_C R5, RZ, R0, RZ ;  /* 0x00000000ff05723e */ /* 0x001fe200048060ff */
[----:B------:R0:W-:Y:S01]  /*dc30*/  @!P2 STG.E.U8 desc[UR14][R28.64+0x41], R7 ;  /* 0x000041071c00a986 */ /* 0x0001e2000c10110e */
[----:B------:R-:W-:-:S03]  /*dc40*/  ISETP.LT.OR P2, PT, R42, 0x4a, !P1 ;  /* 0x0000004a2a00780c */ /* 0x000fc60004f41670 */
[----:B------:R-:W-:Y:S01]  /*dc50*/  @!P5 STG.E.U8 desc[UR14][R30.64+0x40], R13 ;  /* 0x0000400d1e00d986 */ /* 0x000fe2000c10110e */
[----:B------:R-:W-:-:S03]  /*dc60*/  ISETP.LT.OR P5, PT, R42, 0x49, !P0 ;  /* 0x000000492a00780c */ /* 0x000fc600047a1670 */
[----:B------:R1:W-:Y:S01]  /*dc70*/  @!P6 STG.E.U8 desc[UR14][R30.64+0x41], R5 ;  /* 0x000041051e00e986 */ /* 0x0003e2000c10110e */
[----:B0-----:R-:W-:Y:S02]  /*dc80*/  F2FP.SATFINITE.E5M2.F32.PACK_AB_MERGE_C R7, RZ, R2, RZ ;  /* 0x00000002ff07723e */ /* 0x001fe400048060ff */
[----:B------:R-:W-:-:S03]  /*dc90*/  ISETP.LT.OR P6, PT, R42, 0x4a, !P0 ;  /* 0x0000004a2a00780c */ /* 0x000fc600047c1670 */
[----:B------:R0:W-:Y:S01]  /*dca0*/  @!P3 STG.E.U8 desc[UR14][R28.64+0x48], R7 ;  /* 0x000048071c00b986 */ /* 0x0001e2000c10110e */
[----:B------:R-:W-:Y:S02]  /*dcb0*/  ISETP.LT.OR P3, PT, R42, 0x51, !P1 ;  /* 0x000000512a00780c */ /* 0x000fe40004f61670 */
[----:B------:R-:W-:Y:S02]  /*dcc0*/  F2FP.SATFINITE.E5M2.F32.PACK_AB_MERGE_C R9, RZ, R3, RZ ;  /* 0x00000003ff09723e */ /* 0x000fe400048060ff */
[----:B------:R-:W-:-:S03]  /*dcd0*/  F2FP.SATFINITE.E5M2.F32.PACK_AB_MERGE_C R11, RZ, R4, RZ ;  /* 0x00000004ff0b723e */ /* 0x000fc600048060ff */
[----:B------:R0:W-:Y:S04]  /*dce0*/  @!P2 STG.E.U8 desc[UR14][R28.64+0x49], R9 ;  /* 0x000049091c00a986 */ /* 0x0001e8000c10110e */
[----:B------:R-:W-:Y:S01]  /*dcf0*/  @!P5 STG.E.U8 desc[UR14][R30.64+0x48], R11 ;  /* 0x0000480b1e00d986 */ /* 0x000fe2000c10110e */
[----:B--2---:R-:W-:Y:S01]  /*dd00*/  FMUL R2, R221, UR20 ;  /* 0x00000014dd027c20 */ /* 0x004fe20008400000 */
[----:B------:R-:W-:Y:S02]  /*dd10*/  FMUL R0, R220, UR20 ;  /* 0x00000014dc007c20 */ /* 0x000fe40008400000 */
[----:B------:R-:W2:Y:S04]  /*dd20*/  LDL.LU R220, [R1+0x2c] ;  /* 0x00002c0001dc7983 */ /* 0x000ea80000300800 */
[----:B------:R-:W2:Y:S01]  /*dd30*/  LDL.LU R221, [R1+0x30] ;  /* 0x0000300001dd7983 */ /* 0x000ea20000300800 */
[----:B-1----:R-:W-:Y:S01]  /*dd40*/  F2FP.SATFINITE.E5M2.F32.PACK_AB_MERGE_C R5, RZ, R0, RZ ;  /* 0x00000000ff05723e */ /* 0x002fe200048060ff */
[----:B------:R-:W-:Y:S01]  /*dd50*/  FMUL R0, R222, UR20 ;  /* 0x00000014de007c20 */ /* 0x000fe20008400000 */
[----:B------:R-:W-:Y:S01]  /*dd60*/  FMUL R3, R223, UR20 ;  /* 0x00000014df037c20 */ /* 0x000fe20008400000 */
[----:B0-----:R-:W-:Y:S01]  /*dd70*/  F2FP.SATFINITE.E5M2.F32.PACK_AB_MERGE_C R7, RZ, R2, RZ ;  /* 0x00000002ff07723e */ /* 0x001fe200048060ff */
[----:B------:R-:W2:Y:S02]  /*dd80*/  LDL.LU R223, [R1+0x34] ;  /* 0x0000340001df7983 */ /* 0x000ea40000300800 */
[----:B------:R-:W-:-:S02]  /*dd90*/  F2FP.SATFINITE.E5M2.F32.PACK_AB_MERGE_C R13, RZ, R0, RZ ;  /* 0x00000000ff0d723e */ /* 0x000fc400048060ff */
[----:B------:R-:W2:Y:S01]  /*dda0*/  LDL.LU R222, [R1+0x38] ;  /* 0x0000380001de7983 */ /* 0x000ea20000300800 */
[----:B------:R-:W-:Y:S01]  /*ddb0*/  F2FP.SATFINITE.E5M2.F32.PACK_AB_MERGE_C R9, RZ, R3, RZ ;  /* 0x00000003ff09723e */ /* 0x000fe200048060ff */
[----:B------:R-:W-:Y:S02]  /*ddc0*/  FMUL R2, R224, UR20 ;  /* 0x00000014e0027c20 */ /* 0x000fe40008400000 */
[----:B------:R-:W2:Y:S04]  /*ddd0*/  LDL.LU R224, [R1+0x3c] ;  /* 0x00003c0001e07983 */ /* 0x000ea80000300800 */
[----:B------:R-:W-:Y:S01]  /*dde0*/  @!P6 STG.E.U8 desc[UR14][R30.64+0x49], R5 ;  /* 0x000049051e00e986 */ /* 0x000fe2000c10110e */
[----:B---3--:R-:W-:-:S03]  /*ddf0*/  FMUL R0, R225, UR20 ;  /* 0x00000014e1007c20 */ /* 0x008fc60008400000 */
[----:B------:R0:W-:Y:S04]  /*de00*/  @!P3 STG.E.U8 desc[UR14][R28.64+0x50], R7 ;  /* 0x000050071c00b986 */ /* 0x0001e8000c10110e */
[----:B------:R-:W3:Y:S01]  /*de10*/  LDL.LU R225, [R1+0x40] ;  /* 0x0000400001e17983 */ /* 0x000ee20000300800 */
[----:B----4-:R-:W-:-:S03]  /*de20*/  FMUL R3, R227, UR20 ;  /* 0x00000014e3037c20 */ /* 0x010fc60008400000 */
[----:B------:R-:W4:Y:S01]  /*de30*/  LDL.LU R227, [R1+0x44] ;  /* 0x0000440001e37983 */ /* 0x000f220000300800 */
[----:B0-----:R-:W-:Y:S01]  /*de40*/  F2FP.SATFINITE.E5M2.F32.PACK_AB_MERGE_C R7, RZ, R0, RZ ;  /* 0x00000000ff07723e */ /* 0x001fe200048060ff */
[----:B------:R-:W-:Y:S02]  /*de50*/  FMUL R0, R226, UR20 ;  /* 0x00000014e2007c20 */ /* 0x000fe40008400000 */
[----:B------:R-:W4:Y:S01]  /*de60*/  LDL.LU R226, [R1+0x48] ;  /* 0x0000480001e27983 */ /* 0x000f220000300800 */
[C---:B------:R-:W-:Y:S02]  /*de70*/  ISETP.LT.OR P2, PT, R42.reuse, 0x52, !P1 ;  /* 0x000000522a00780c */ /* 0x040fe40004f41670 */
[C---:B------:R-:W-:Y:S01]  /*de80*/  ISETP.LT.OR P6, PT, R42.reuse, 0x52, !P0 ;  /* 0x000000522a00780c */ /* 0x040fe200047c1670 */
[----:B------:R-:W4:Y:S01]  /*de90*/  LDL.LU R218, [R1+0x4c] ;  /* 0x00004c0001da7983 */ /* 0x000f220000300800 */
[----:B------:R-:W-:Y:S02]  /*dea0*/  F2FP.SATFINITE.E5M2.F32.PACK_AB_MERGE_C R5, RZ, R2, RZ ;  /* 0x00000002ff05723e */ /* 0x000fe400048060ff */
[----:B------:R-:W-:-:S02]  /*deb0*/  ISETP.LT.OR P5, PT, R42, 0x51, !P0 ;  /* 0x000000512a00780c */ /* 0x000fc400047a1670 */
[----:B------:R-:W-:Y:S02]  /*dec0*/  F2FP.SATFINITE.E5M2.F32.PACK_AB_MERGE_C R11, RZ, R0, RZ ;  /* 0x00000000ff0b723e */ /* 0x000fe400048060ff */
[----:B------:R-:W-:-:S03]  /*ded0*/  ISETP.LT.OR P3, PT, R42, 0x59, !P1 ;  /* 0x000000592a00780c */ /* 0x000fc60004f61670 */
[----:B------:R0:W-:Y:S01]  /*dee0*/  @!P2 STG.E.U8 desc[UR14][R28.64+0x51], R9 ;  /* 0x000051091c00a986 */ /* 0x0001e2000c10110e */
[----:B------:R-:W-:-:S03]  /*def0*/  ISETP.LT.OR P2, PT, R42, 0x5a, !P1 ;  /* 0x0000005a2a00780c */ /* 0x000fc60004f41670 */
[----:B------:R1:W-:Y:S01]  /*df00*/  @!P6 STG.E.U8 desc[UR14][R30.64+0x51], R5 ;  /* 0x000051051e00e986 */ /* 0x0003e2000c10110e */
[----:B------:R-:W-:-:S03]  /*df10*/  ISETP.LT.OR P6, PT, R42, 0x5a, !P0 ;  /* 0x0000005a2a00780c */ /* 0x000fc600047c1670 */
[----:B------:R-:W-:Y:S01]  /*df20*/  @!P5 STG.E.U8 desc[UR14][R30.64+0x50], R13 ;  /* 0x0000500d1e00d986 */ /* 0x000fe2000c10110e */
[----:B0-----:R-:W-:-:S03]  /*df30*/  F2FP.SATFINITE.E5M2.F32.PACK_AB_MERGE_C R9, RZ, R3, RZ ;  /* 0x00000003ff09723e */ /* 0x001fc600048060ff */
[----:B------:R0:W-:Y:S04]  /*df40*/  @!P3 STG.E.U8 desc[UR14][R28.64+0x58], R7 ;  /* 0x000058071c00b986 */ /* 0x0001e8000c10110e */
[----:B------:R0:W-:Y:S01]  /*df50*/  @!P2 STG.E.U8 desc[UR14][R28.64+0x59], R9 ;  /* 0x000059091c00a986 */ /* 0x0001e2000c10110e */
[----:B--2---:R-:W-:-:S03]  /*df60*/  FMUL R0, R220, UR20 ;  /* 0x00000014dc007c20 */ /* 0x004fc60008400000 */
[----:B------:R-:W2:Y:S01]  /*df70*/  LDL.LU R220, [R1+0x50] ;  /* 0x0000500001dc7983 */ /* 0x000ea20000300800 */
[----:B------:R-:W-:-:S03]  /*df80*/  FMUL R2, R221, UR20 ;  /* 0x00000014dd027c20 */ /* 0x000fc60008400000 */
[----:B------:R-:W2:Y:S01]  /*df90*/  LDL.LU R221, [R1+0x54] ;  /* 0x0000540001dd7983 */ /* 0x000ea20000300800 */
[----:B-1----:R-:W-:Y:S01]  /*dfa0*/  F2FP.SATFINITE.E5M2.F32.PACK_AB_MERGE_C R5, RZ, R0, RZ ;  /* 0x00000000ff05723e */ /* 0x002fe200048060ff */
[----:B------:R-:W-:Y:S02]  /*dfb0*/  FMUL R3, R223, UR20 ;  /* 0x00000014df037c20 */ /* 0x000fe40008400000 */
[----:B------:R-:W2:Y:S01]  /*dfc0*/  LDL.LU R223, [R1+0x58] ;  /* 0x0000580001df7983 */ /* 0x000ea20000300800 */
[----:B0-----:R-:W-:Y:S01]  /*dfd0*/  F2FP.SATFINITE.E5M2.F32.PACK_AB_MERGE_C R7, RZ, R2, RZ ;  /* 0x00000002ff07723e */ /* 0x001fe200048060ff */
[----:B------:R-:W-:Y:S01]  /*dfe0*/  FMUL R4, R222, UR20 ;  /* 0x00000014de047c20 */ /* 0x000fe20008400000 */
[----:B------:R-:W-:Y:S01]  /*dff0*/  F2FP.SATFINITE.E5M2.F32.PACK_AB_MERGE_C R9, RZ, R3, RZ ;  /* 0x00000003ff09723e */ /* 0x000fe200048060ff */
[----:B------:R-:W2:Y:S01]  /*e000*/  LDL.LU R222, [R1+0x5c] ;  /* 0x00005c0001de7983 */ /* 0x000ea20000300800 */
[----:B------:R-:W-:-:S03]  /*e010*/  FMUL R0, R224, UR20 ;  /* 0x00000014e0007c20 */ /* 0x000fc60008400000 */
[----:B------:R0:W-:Y:S04]  /*e020*/  @!P6 STG.E.U8 desc[UR14][R30.64+0x59], R5 ;  /* 0x000059051e00e986 */ /* 0x0001e8000c10110e */
[----:B------:R-:W2:Y:S01]  /*e030*/  LDL.LU R224, [R1+0x60] ;  /* 0x0000600001e07983 */ /* 0x000ea20000300800 */
[----:B0-----:R-:W-:Y:S01]  /*e040*/  F2FP.SATFINITE.E5M2.F32.PACK_AB_MERGE_C R5, RZ, R0, RZ ;  /* 0x00000000ff05723e */ /* 0x001fe200048060ff */
[----:B---3--:R-:W-:Y:S02]  /*e050*/  FMUL R2, R225, UR20 ;  /* 0x00000014e1027c20 */ /* 0x008fe40008400000 */
[----:B------:R-:W3:Y:S01]  /*e060*/  LDL.LU R225, [R1+0x64] ;  /* 0x0000640001e17983 */ /* 0x000ee20000300800 */
[----:B----4-:R-:W-:-:S03]  /*e070*/  FMUL R3, R227, UR20 ;  /* 0x00000014e3037c20 */ /* 0x010fc60008400000 */
[----:B------:R-:W4:Y:S01]  /*e080*/  LDL.LU R227, [R1+0x68] ;  /* 0x0000680001e37983 */ /* 0x000f220000300800 */
[----:B------:R-:W-:-:S03]  /*e090*/  FMUL R0, R226, UR20 ;  /* 0x00000014e2007c20 */ /* 0x000fc60008400000 */
[----:B------:R-:W4:Y:S01]  /*e0a0*/  LDL.LU R226, [R1+0x6c] ;  /* 0x00006c0001e27983 */ /* 0x000f220000300800 */
[C---:B------:R-:W-:Y:S02]  /*e0b0*/  ISETP.LT.OR P5, PT, R42.reuse, 0x59, !P0 ;  /* 0x000000592a00780c */ /* 0x040fe400047a1670 */
[C---:B------:R-:W-:Y:S02]  /*e0c0*/  ISETP.LT.OR P2, PT, R42.reuse, 0x62, !P1 ;  /* 0x000000622a00780c */ /* 0x040fe40004f41670 */
[C---:B------:R-:W-:Y:S02]  /*e0d0*/  ISETP.LT.OR P3, PT, R42.reuse, 0x61, !P1 ;  /* 0x000000612a00780c */ /* 0x040fe40004f61670 */
[----:B------:R-:W-:-:S07]  /*e0e0*/  ISETP.LT.OR P6, PT, R42, 0x62, !P0 ;  /* 0x000000622a00780c */ /* 0x000fce00047c1670 */
[----:B------:R-:W-:Y:S01]  /*e0f0*/  @!P5 STG.E.U8 desc[UR14][R30.64+0x58], R11 ;  /* 0x0000580b1e00d986 */ /* 0x000fe2000c10110e */
[----:B------:R-:W-:-:S03]  /*e100*/  ISETP.LT.OR P5, PT, R42, 0x61, !P0 ;  /* 0x000000612a00780c */ /* 0x000fc600047a1670 */
[----:B------:R0:W-:Y:S01]  /*e110*/  @!P2 STG.E.U8 desc[UR14][R28.64+0x61], R9 ;  /* 0x000061091c00a986 */ /* 0x0001e2000c10110e */
[----:B------:R-:W-:-:S03]  /*e120*/  ISETP.LT.OR P2, PT, R42, 0x6a, !P1 ;  /* 0x0000006a2a00780c */ /* 0x000fc60004f41670 */
[----:B------:R1:W-:Y:S01]  /*e130*/  @!P3 STG.E.U8 desc[UR14][R28.64+0x60], R7 ;  /* 0x000060071c00b986 */ /* 0x0003e2000c10110e */
[----:B------:R-:W-:Y:S02]  /*e140*/  ISETP.LT.OR P3, PT, R42, 0x69, !P1 ;  /* 0x000000692a00780c */ /* 0x000fe40004f61670 */
[----:B------:R-:W-:Y:S01]  /*e150*/  F2FP.SATFINITE.E5M2.F32.PACK_AB_MERGE_C R13, RZ, R4, RZ ;  /* 0x00000004ff0d723e */ /* 0x000fe200048060ff */
[----:B------:R1:W-:Y:S01]  /*e160*/  @!P6 STG.E.U8 desc[UR14][R30.64+0x61], R5 ;  /* 0x000061051e00e986 */ /* 0x0003e2000c10110e */
[----:B0-----:R-:W-:-:S03]  /*e170*/  F2FP.SATFINITE.E5M2.F32.PACK_AB_MERGE_C R9, RZ, R3, RZ ;  /* 0x00000003ff09723e */ /* 0x001fc600048060ff */
[----:B------:R-:W-:Y:S01]  /*e180*/  @!P5 STG.E.U8 desc[UR14][R30.64+0x60], R13 ;  /* 0x0000600d1e00d986 */ /* 0x000fe2000c10110e */
[----:B-1----:R-:W-:-:S03]  /*e190*/  F2FP.SATFINITE.E5M2.F32.PACK_AB_MERGE_C R7, RZ, R2, RZ ;  /* 0x00000002ff07723e */ /* 0x002fc600048060ff */
[----:B------:R-:W-:Y:S01]  /*e1a0*/  @!P2 STG.E.U8 desc[UR14][R28.64+0x69], R9 ;  /* 0x000069091c00a986 */ /* 0x000fe2000c10110e */
[C---:B------:R-:W-:Y:S02]  /*e1b0*/  ISETP.LT.OR P5, PT, R42.reuse, 0x69, !P0 ;  /* 0x000000692a00780c */ /* 0x040fe400047a1670 */
[C---:B------:R-:W-:Y:S01]  /*e1c0*/  ISETP.LT.OR P6, PT, R42.reuse, 0x6a, !P0 ;  /* 0x0000006a2a00780c */ /* 0x040fe200047c1670 */
[----:B------:R0:W-:Y:S01]  /*e1d0*/  @!P3 STG.E.U8 desc[UR14][R28.64+0x68], R7 ;  /* 0x000068071c00b986 */ /* 0x0001e2000c10110e */
[----:B------:R-:W-:Y:S01]  /*e1e0*/  ISETP.LT.OR P2, PT, R42, 0x72, !P1 ;  /* 0x000000722a00780c */ /* 0x000fe20004f41670 */
[----:B------:R-:W-:Y:S01]  /*e1f0*/  FMUL R2, R218, UR20 ;  /* 0x00000014da027c20 */ /* 0x000fe20008400000 */
[----:B------:R-:W-:Y:S02]  /*e200*/  ISETP.LT.OR P3, PT, R42, 0x71, !P1 ;  /* 0x000000712a00780c */ /* 0x000fe40004f61670 */
[----:B------:R-:W-:Y:S02]  /*e210*/  F2FP.SATFINITE.E5M2.F32.PACK_AB_MERGE_C R11, RZ, R0, RZ ;  /* 0x00000000ff0b723e */ /* 0x000fe400048060ff */
[----:B------:R-:W-:-:S03]  /*e220*/  F2FP.SATFINITE.E5M2.F32.PACK_AB_MERGE_C R5, RZ, R2, RZ ;  /* 0x00000002ff05723e */ /* 0x000fc600048060ff */
[----:B------:R-:W-:Y:S01]  /*e230*/  @!P5 STG.E.U8 desc[UR14][R30.64+0x68], R11 ;  /* 0x0000680b1e00d986 */ /* 0x000fe2000c10110e */
[----:B------:R-:W-:-:S03]  /*e240*/  ISETP.LT.OR P5, PT, R42, 0x71, !P0 ;  /* 0x000000712a00780c */ /* 0x000fc600047a1670 */
[----:B------:R-:W-:Y:S01]  /*e250*/  @!P6 STG.E.U8 desc[UR14][R30.64+0x69], R5 ;  /* 0x000069051e00e986 */ /* 0x000fe2000c10110e */
[----:B------:R-:W-:Y:S01]  /*e260*/  ISETP.LT.OR P6, PT, R42, 0x72, !P0 ;  /* 0x000000722a00780c */ /* 0x000fe200047c1670 */
[----:B--2---:R-:W-:Y:S01]  /*e270*/  FMUL R0, R220, UR20 ;  /* 0x00000014dc007c20 */ /* 0x004fe20008400000 */
[----:B------:R-:W-:-:S04]  /*e280*/  FMUL R3, R221, UR20 ;  /* 0x00000014dd037c20 */ /* 0x000fc80008400000 */
[----:B0-----:R-:W-:Y:S02]  /*e290*/  F2FP.SATFINITE.E5M2.F32.PACK_AB_MERGE_C R7, RZ, R0, RZ ;  /* 0x00000000ff07723e */ /* 0x001fe400048060ff */
[----:B------:R-:W-:Y:S01]  /*e2a0*/  F2FP.SATFINITE.E5M2.F32.PACK_AB_MERGE_C R9, RZ, R3, RZ ;  /* 0x00000003ff09723e */ /* 0x000fe200048060ff */
[----:B------:R-:W-:Y:S02]  /*e2b0*/  FMUL R0, R223, UR20 ;  /* 0x00000014df007c20 */ /* 0x000fe40008400000 */
[----:B------:R0:W-:Y:S01]  /*e2c0*/  @!P3 STG.E.U8 desc[UR14][R28.64+0x70], R7 ;  /* 0x000070071c00b986 */ /* 0x0001e2000c10110e */
[----:B------:R-:W-:-:S03]  /*e2d0*/  ISETP.LT.OR P3, PT, R42, 0x79, !P0 ;  /* 0x000000792a00780c */ /* 0x000fc60004761670 */
[----:B------:R1:W-:Y:S01]  /*e2e0*/  @!P2 STG.E.U8 desc[UR14][R28.64+0x71], R9 ;  /* 0x000071091c00a986 */ /* 0x0003e2000c10110e */
[C---:B------:R-:W-:Y:S02]  /*e2f0*/  ISETP.LT.OR P2, PT, R42.reuse, 0x79, !P1 ;  /* 0x000000792a00780c */ /* 0x040fe40004f41670 */
[----:B------:R-:W-:Y:S02]  /*e300*/  ISETP.LT.OR P1, PT, R42, 0x7a, !P1 ;  /* 0x0000007a2a00780c */ /* 0x000fe40004f21670 */
[----:B------:R-:W-:Y:S01]  /*e310*/  F2FP.SATFINITE.E5M2.F32.PACK_AB_MERGE_C R13, RZ, R0, RZ ;  /* 0x00000000ff0d723e */ /* 0x000fe200048060ff */
[----:B------:R-:W-:Y:S01]  /*e320*/  FMUL R0, R222, UR20 ;  /* 0x00000014de007c20 */ /* 0x000fe20008400000 */
[----:B------:R-:W-:Y:S01]  /*e330*/  ISETP.LT.OR P0, PT, R42, 0x7a, !P0 ;  /* 0x0000007a2a00780c */ /* 0x000fe20004701670 */
[----:B------:R-:W-:-:S03]  /*e340*/  FMUL R2, R224, UR20 ;  /* 0x00000014e0027c20 */ /* 0x000fc60008400000 */
[----:B0-----:R-:W-:Y:S02]  /*e350*/  F2FP.SATFINITE.E5M2.F32.PACK_AB_MERGE_C R7, RZ, R0, RZ ;  /* 0x00000000ff07723e */ /* 0x001fe400048060ff */
[----:B-1----:R-:W-:Y:S01]  /*e360*/  F2FP.SATFINITE.E5M2.F32.PACK_AB_MERGE_C R9, RZ, R2, RZ ;  /* 0x00000002ff09723e */ /* 0x002fe200048060ff */
[----:B---3--:R-:W-:Y:S01]  /*e370*/  FMUL R3, R225, UR20 ;  /* 0x00000014e1037c20 */ /* 0x008fe20008400000 */
[----:B----4-:R-:W-:Y:S01]  /*e380*/  FMUL R4, R227, UR20 ;  /* 0x00000014e3047c20 */ /* 0x010fe20008400000 */
[----:B------:R-:W-:-:S03]  /*e390*/  FMUL R5, R226, UR20 ;  /* 0x00000014e2057c20 */ /* 0x000fc60008400000 */
[----:B------:R-:W-:Y:S02]  /*e3a0*/  F2FP.SATFINITE.E5M2.F32.PACK_AB_MERGE_C R3, RZ, R3, RZ ;  /* 0x00000003ff03723e */ /* 0x000fe400048060ff */
[----:B------:R-:W-:Y:S02]  /*e3b0*/  F2FP.SATFINITE.E5M2.F32.PACK_AB_MERGE_C R11, RZ, R4, RZ ;  /* 0x00000004ff0b723e */ /* 0x000fe400048060ff */
[----:B------:R-:W-:Y:S01]  /*e3c0*/  F2FP.SATFINITE.E5M2.F32.PACK_AB_MERGE_C R5, RZ, R5, RZ ;  /* 0x00000005ff05723e */ /* 0x000fe200048060ff */
[----:B------:R0:W-:Y:S04]  /*e3d0*/  @!P5 STG.E.U8 desc[UR14][R30.64+0x70], R13 ;  /* 0x0000700d1e00d986 */ /* 0x0001e8000c10110e */
[----:B------:R0:W-:Y:S04]  /*e3e0*/  @!P6 STG.E.U8 desc[UR14][R30.64+0x71], R7 ;  /* 0x000071071e00e986 */ /* 0x0001e8000c10110e */
[----:B------:R0:W-:Y:S04]  /*e3f0*/  @!P2 STG.E.U8 desc[UR14][R28.64+0x78], R9 ;  /* 0x000078091c00a986 */ /* 0x0001e8000c10110e */
[----:B------:R0:W-:Y:S04]  /*e400*/  @!P1 STG.E.U8 desc[UR14][R28.64+0x79], R3 ;  /* 0x000079031c009986 */ /* 0x0001e8000c10110e */
[----:B------:R0:W-:Y:S04]  /*e410*/  @!P3 STG.E.U8 desc[UR14][R30.64+0x78], R11 ;  /* 0x0000780b1e00b986 */ /* 0x0001e8000c10110e */
[----:B------:R0:W-:Y:S02]  /*e420*/  @!P0 STG.E.U8 desc[UR14][R30.64+0x79], R5 ;  /* 0x000079051e008986 */ /* 0x0001e4000c10110e */
.L_x_289:
[----:B------:R-:W-:Y:S05]  /*e430*/  BSYNC B0 ;  /* 0x0000000000007941 */ /* 0x000fea0003800000 */
.L_x_31:
[----:B0----5:R-:W2:Y:S04]  /*e440*/  LDL.LU R3, [R1+0x70] ;  /* 0x0000700001037983 */ /* 0x021ea80000300800 */
[----:B------:R-:W2:Y:S01]  /*e450*/  LDL.LU R2, [R1+0x74] ;  /* 0x0000740001027983 */ /* 0x000ea20000300800 */
[----:B------:R-:W-:Y:S01]  /*e460*/  ULDC UR6, c[0x0][0xc] ;  /* 0x0000030000067ab9 */ /* 0x000fe20000000800 */
[----:B------:R-:W-:Y:S01]  /*e470*/  ULDC UR7, c[0x0][0x10] ;  /* 0x0000040000077ab9 */ /* 0x000fe20000000800 */
[----:B------:R-:W2:Y:S01]  /*e480*/  LDC R5, c[0x0][0x14] ;  /* 0x00000500ff057b82 */ /* 0x000ea20000000800 */
[----:B------:R-:W-:Y:S01]  /*e490*/  UIMAD.WIDE.U32 UR6, UR6, UR7, URZ ;  /* 0x00000007060672a5 */ /* 0x000fe2000f8e003f */
[----:B------:R-:W-:Y:S01]  /*e4a0*/  PRMT R0, RZ, 0x7610, R0 ;  /* 0x00007610ff007816 */ /* 0x000fe20000000000 */
[----:B------:R-:W-:-:S04]  /*e4b0*/  UMOV UR12, 0xffffffff ;  /* 0xffffffff000c7882 */ /* 0x000fc80000000000 */
[----:B--2---:R-:W-:-:S04]  /*e4c0*/  IMAD.WIDE.U32 R2, R5, UR6, R2 ;  /* 0x0000000605027c25 */ /* 0x004fc8000f8e0002 */
[----:B------:R-:W-:Y:S01]  /*e4d0*/  IMAD R5, R5, UR7, RZ ;  /* 0x0000000705057c24 */ /* 0x000fe2000f8e02ff */
[----:B------:R-:W-:Y:S01]  /*e4e0*/  ULDC.64 UR6, c[0x0][0x650] ;  /* 0x0001940000067ab9 */ /* 0x000fe20000000a00 */
[----:B------:R-:W-:Y:S01]  /*e4f0*/  IMAD.MOV.U32 R19, RZ, RZ, R2 ;  /* 0x000000ffff137224 */ /* 0x000fe200078e0002 */
[----:B------:R-:W-:Y:S01]  /*e500*/  ISETP.GE.U32.AND P0, PT, R2, UR6, PT ;  /* 0x0000000602007c0c */ /* 0x000fe2000bf06070 */
[----:B------:R-:W-:Y:S02]  /*e510*/  IMAD.IADD R22, R3, 0x1, R5 ;  /* 0x0000000103167824 */ /* 0x000fe400078e0205 */
[----:B------:R-:W-:-:S03]  /*e520*/  IMAD.MOV.U32 R2, RZ, RZ, -0x1 ;  /* 0xffffffffff027424 */ /* 0x000fc600078e00ff */
[----:B------:R0:W-:Y:S01]  /*e530*/  STL [R1+0x70], R22 ;  /* 0x0000701601007387 */ /* 0x0001e20000100800 */
[----:B------:R-:W-:-:S03]  /*e540*/  ISETP.GE.U32.AND.EX P0, PT, R22, UR7, PT, P0 ;  /* 0x0000000716007c0c */ /* 0x000fc6000bf06100 */
[----:B------:R0:W-:Y:S04]  /*e550*/  STL [R1+0x74], R19 ;  /* 0x0000741301007387 */ /* 0x0001e80000100800 */
[----:B------:R0:W-:Y:S06]  /*e560*/  STL [R1+0x78], R2 ;  /* 0x0000780201007387 */ /* 0x0001ec0000100800 */
[----:B------:R-:W-:Y:S05]  /*e570*/  @P0 BRA `(.L_x_290) ;  /* 0x00000004006c0947 */ /* 0x000fea0003800000 */
[----:B------:R-:W2:Y:S01]  /*e580*/  S2R R14, SR_CTAID.X ;  /* 0x00000000000e7919 */ /* 0x000ea20000002500 */
[----:B------:R-:W5:Y:S01]  /*e590*/  LDC.64 R8, c[0x0][0x628] ;  /* 0x00018a00ff087b82 */ /* 0x000f620000000a00 */
[----:B------:R-:W-:Y:S01]  /*e5a0*/  ULDC UR6, c[0x0][0x150] ;  /* 0x0000540000067ab9 */ /* 0x000fe20000000800 */
[----:B------:R-:W-:Y:S01]  /*e5b0*/  IMAD.MOV.U32 R6, RZ, RZ, R19 ;  /* 0x000000ffff067224 */ /* 0x000fe200078e0013 */
[----:B------:R-:W0:Y:S01]  /*e5c0*/  S2R R16, SR_CTAID.Y ;  /* 0x0000000000107919 */ /* 0x000e220000002600 */
[----:B------:R-:W-:-:S04]  /*e5d0*/  IMAD.MOV.U32 R7, RZ, RZ, R22 ;  /* 0x000000ffff077224 */ /* 0x000fc800078e0016 */
[----:B------:R-:W0:Y:S08]  /*e5e0*/  LDC R17, c[0x0][0x144] ;  /* 0x00005100ff117b82 */ /* 0x000e300000000800 */
[----:B------:R-:W0:Y:S08]  /*e5f0*/  LDC R10, c[0x0][0x630] ;  /* 0x00018c00ff0a7b82 */ /* 0x000e300000000800 */
[----:B------:R-:W0:Y:S01]  /*e600*/  LDC.64 R12, c[0x0][0x620] ;  /* 0x00018800ff0c7b82 */ /* 0x000e220000000a00 */
[----:B-----5:R-:W-:-:S04]  /*e610*/  ISETP.NE.U32.AND P0, PT, R8, RZ, PT ;  /* 0x000000ff0800720c */ /* 0x020fc80003f05070 */
[----:B------:R-:W-:Y:S02]  /*e620*/  ISETP.NE.AND.EX P0, PT, R9, RZ, PT, P0 ;  /* 0x000000ff0900720c */ /* 0x000fe40003f05300 */
[----:B--2---:R-:W-:-:S05]  /*e630*/  I2FP.F32.U32 R0, R14 ;  /* 0x0000000e00007245 */ /* 0x004fca0000201000 */
[----:B------:R-:W-:-:S04]  /*e640*/  FMUL R0, R0, UR6 ;  /* 0x0000000600007c20 */ /* 0x000fc80008400000 */
[----:B------:R2:W0:Y:S02]  /*e650*/  F2I.U32.TRUNC.NTZ R15, R0 ;  /* 0x00000000000f7305 */ /* 0x000424000020f000 */
[----:B------:R-:W-:Y:S05]  /*e660*/  @!P0 BRA `(.L_x_291) ;  /* 0x0000000000288947 */ /* 0x000fea0003800000 */
[----:B--2---:R-:W2:Y:S02]  /*e670*/  LDC R0, c[0x0][0x634] ;  /* 0x00018d00ff007b82 */ /* 0x004ea40000000800 */
[----:B--2---:R-:W-:-:S05]  /*e680*/  IADD3 R7, P0, R19, R0, RZ ;  /* 0x0000000013077210 */ /* 0x004fca0007f1e0ff */
[----:B------:R-:W-:-:S04]  /*e690*/  IMAD.X R11, RZ, RZ, R22, P0 ;  /* 0x000000ffff0b7224 */ /* 0x000fc800000e0616 */
[----:B0-----:R-:W-:-:S04]  /*e6a0*/  IMAD.WIDE.U32 R2, R11, R8, RZ ;  /* 0x000000080b027225 */ /* 0x001fc800078e00ff */
[----:B------:R-:W-:-:S04]  /*e6b0*/  IMAD.WIDE.U32 R4, P0, R7, R9, R2 ;  /* 0x0000000907047225 */ /* 0x000fc80007800002 */
[----:B------:R-:W-:-:S04]  /*e6c0*/  IMAD.WIDE.U32 R2, R7, R8, RZ ;  /* 0x0000000807027225 */ /* 0x000fc800078e00ff */
[----:B------:R-:W-:Y:S01]  /*e6d0*/  IMAD.X R7, RZ, RZ, RZ, P0 ;  /* 0x000000ffff077224 */ /* 0x000fe200000e06ff */
[----:B------:R-:W-:Y:S01]  /*e6e0*/  IADD3 RZ, P0, R3, R4, RZ ;  /* 0x0000000403ff7210 */ /* 0x000fe20007f1e0ff */
[----:B------:R-:W-:-:S04]  /*e6f0*/  IMAD.MOV.U32 R6, RZ, RZ, R5 ;  /* 0x000000ffff067224 */ /* 0x000fc800078e0005 */
[----:B------:R-:W-:-:S08]  /*e700*/  IMAD.WIDE.U32.X R6, R11, R9, R6, P0 ;  /* 0x000000090b067225 */ /* 0x000fd000000e0406 */
.L_x_291:
[-CC-:B0-----:R-:W-:Y:S01]  /*e710*/  SHF.R.U64 R24, R6, R10.reuse, R7.reuse ;  /* 0x0000000a06187219 */ /* 0x181fe20000001207 */
[----:B------:R-:W0:Y:S01]  /*e720*/  LDC.64 R20, c[0x0][0x640] ;  /* 0x00019000ff147b82 */ /* 0x000e220000000a00 */
[----:B--2---:R-:W-:Y:S01]  /*e730*/  SHF.R.U32.HI R0, RZ, R10, R7 ;  /* 0x0000000aff007219 */ /* 0x004fe20000011607 */
[----:B------:R-:W-:Y:S01]  /*e740*/  IMAD.MOV.U32 R2, RZ, RZ, R19 ;  /* 0x000000ffff027224 */ /* 0x000fe200078e0013 */
[----:B------:R-:W-:Y:S01]  /*e750*/  IADD3 R5, P0, RZ, -R24, RZ ;  /* 0x80000018ff057210 */ /* 0x000fe20007f1e0ff */
[----:B------:R-:W-:Y:S01]  /*e760*/  IMAD.MOV R15, RZ, RZ, -R15 ;  /* 0x000000ffff0f7224 */ /* 0x000fe200078e0a0f */
[----:B------:R-:W-:Y:S01]  /*e770*/  ULDC UR6, c[0x0][0x154] ;  /* 0x0000550000067ab9 */ /* 0x000fe20000000800 */
[----:B------:R-:W-:Y:S02]  /*e780*/  IMAD.MOV.U32 R7, RZ, RZ, 0x1 ;  /* 0x00000001ff077424 */ /* 0x000fe400078e00ff */
[----:B------:R-:W2:Y:S01]  /*e790*/  LDC R4, c[0x0][0x618] ;  /* 0x00018600ff047b82 */ /* 0x000ea20000000800 */
[----:B------:R-:W-:-:S02]  /*e7a0*/  IMAD.X R3, RZ, RZ, ~R0, P0 ;  /* 0x000000ffff037224 */ /* 0x000fc400000e0e00 */
[----:B------:R-:W-:Y:S02]  /*e7b0*/  IMAD R15, R17, R15, R14 ;  /* 0x0000000f110f7224 */ /* 0x000fe400078e020e */
[-C--:B------:R-:W-:Y:S02]  /*e7c0*/  IMAD R0, R3, R12.reuse, RZ ;  /* 0x0000000c03007224 */ /* 0x080fe400078e02ff */
[----:B------:R-:W-:Y:S01]  /*e7d0*/  IMAD.MOV.U32 R3, RZ, RZ, R22 ;  /* 0x000000ffff037224 */ /* 0x000fe200078e0016 */
[----:B------:R-:W5:Y:S01]  /*e7e0*/  LDC R6, c[0x0][0x608] ;  /* 0x00018200ff067b82 */ /* 0x000f620000000800 */
[----:B------:R-:W-:-:S04]  /*e7f0*/  IMAD.WIDE.U32 R2, R5, R12, R2 ;  /* 0x0000000c05027225 */ /* 0x000fc800078e0002 */
[----:B------:R-:W-:-:S03]  /*e800*/  IMAD R5, R5, R13, R0 ;  /* 0x0000000d05057224 */ /* 0x000fc600078e0200 */
[----:B------:R-:W1:Y:S01]  /*e810*/  LDC R18, c[0x0][0x658] ;  /* 0x00019600ff127b82 */ /* 0x000e620000000800 */
[----:B------:R-:W-:Y:S01]  /*e820*/  I2FP.F32.U32 R0, R16 ;  /* 0x0000001000007245 */ /* 0x000fe20000201000 */
[----:B------:R-:W-:Y:S01]  /*e830*/  IMAD.IADD R3, R3, 0x1, R5 ;  /* 0x0000000103037824 */ /* 0x000fe200078e0205 */
[----:B0-----:R-:W-:Y:S01]  /*e840*/  ISETP.NE.U32.AND P0, PT, R20, RZ, PT ;  /* 0x000000ff1400720c */ /* 0x001fe20003f05070 */
[----:B------:R-:W-:Y:S02]  /*e850*/  IMAD.MOV.U32 R5, RZ, RZ, -0x1 ;  /* 0xffffffffff057424 */ /* 0x000fe400078e00ff */
[----:B------:R-:W-:Y:S02]  /*e860*/  FMUL R0, R0, UR6 ;  /* 0x0000000600007c20 */ /* 0x000fe40008400000 */
[----:B------:R-:W0:Y:S01]  /*e870*/  LDC R13, c[0x0][0x148] ;  /* 0x00005200ff0d7b82 */ /* 0x000e220000000800 */
[----:B--2---:R-:W-:Y:S01]  /*e880*/  SHF.R.U64 R10, R2, R4, R3 ;  /* 0x00000004020a7219 */ /* 0x004fe20000001203 */
[----:B------:R2:W0:Y:S01]  /*e890*/  F2I.U32.TRUNC.NTZ R12, R0 ;  /* 0x00000000000c7305 */ /* 0x000422000020f000 */
[----:B------:R-:W-:-:S02]  /*e8a0*/  ISETP.NE.AND.EX P0, PT, R21, RZ, PT, P0 ;  /* 0x000000ff1500720c */ /* 0x000fc40003f05300 */
[----:B------:R-:W-:-:S03]  /*e8b0*/  SHF.R.U32.HI R3, RZ, R4, R3 ;  /* 0x00000004ff037219 */ /* 0x000fc60000011603 */
[----:B------:R-:W0:Y:S01]  /*e8c0*/  LDC R14, c[0x0][0x600] ;  /* 0x00018000ff0e7b82 */ /* 0x000e220000000800 */
[-CC-:B-----5:R-:W-:Y:S02]  /*e8d0*/  SHF.R.U64 R8, R10, R6.reuse, R3.reuse ;  /* 0x000000060a087219 */ /* 0x1a0fe40000001203 */
[----:B------:R-:W-:-:S05]  /*e8e0*/  SHF.R.U32.HI R3, RZ, R6, R3 ;  /* 0x00000006ff037219 */ /* 0x000fca0000011603 */
[----:B------:R-:W0:Y:S01]  /*e8f0*/  LDC R19, c[0x0][0x648] ;  /* 0x00019200ff137b82 */ /* 0x000e220000000800 */
[-CC-:B-1----:R-:W-:Y:S02]  /*e900*/  SHF.R.U64 R11, R8, R18.reuse, R3.reuse ;  /* 0x00000012080b7219 */ /* 0x182fe40000001203 */
[-C--:B------:R-:W-:Y:S02]  /*e910*/  SHF.L.U32 R5, R5, R18.reuse, RZ ;  /* 0x0000001205057219 */ /* 0x080fe400000006ff */
[-C--:B------:R-:W-:Y:S01]  /*e920*/  SHF.R.U32.HI R3, RZ, R18.reuse, R3 ;  /* 0x00000012ff037219 */ /* 0x080fe20000011603 */
[----:B------:R-:W-:Y:S01]  /*e930*/  IMAD.MOV.U32 R2, RZ, RZ, R11 ;  /* 0x000000ffff027224 */ /* 0x000fe200078e000b */
[----:B------:R-:W-:Y:S01]  /*e940*/  SHF.L.U32 R40, R7, R18, RZ ;  /* 0x0000001207287219 */ /* 0x000fe200000006ff */
[----:B------:R-:W1:Y:S01]  /*e950*/  LDC R22, c[0x0][0x638] ;  /* 0x00018e00ff167b82 */ /* 0x000e620000000800 */
[----:B------:R-:W-:-:S07]  /*e960*/  LOP3.LUT R17, RZ, R5, RZ, 0x33, !PT ;  /* 0x00000005ff117212 */ /* 0x000fce00078e33ff */
[----:B------:R-:W0:Y:S01]  /*e970*/  LDC R23, c[0x0][0x610] ;  /* 0x00018400ff177b82 */ /* 0x000e220000000800 */
[----:B--2---:R-:W-:Y:S05]  /*e980*/  @!P0 BRA `(.L_x_292) ;  /* 0x0000000000288947 */ /* 0x004fea0003800000 */
[----:B------:R-:W2:Y:S02]  /*e990*/  LDC R0, c[0x0][0x64c] ;  /* 0x00019300ff007b82 */ /* 0x000ea40000000800 */
[----:B--2---:R-:W-:-:S05]  /*e9a0*/  IADD3 R7, P0, R11, R0, RZ ;  /* 0x000000000b077210 */ /* 0x004fca0007f1e0ff */
        /* <DEDUP_REMOVED lines=8> */
.L_x_292:
[----:B0-----:R-:W-:Y:S01]  /*ea30*/  SHF.R.U64 R0, R2, R19, R3 ;  /* 0x0000001302007219 */ /* 0x001fe20000001203 */
[----:B------:R-:W-:Y:S01]  /*ea40*/  VIADD R3, R14, 0xffffffff ;  /* 0xffffffff0e037836 */ /* 0x000fe20000000000 */
[----:B------:R-:W-:Y:S01]  /*ea50*/  LOP3.LUT R5, R8, R17, RZ, 0xc0, !PT ;  /* 0x0000001108057212 */ /* 0x000fe200078ec0ff */
[----:B------:R-:W-:Y:S01]  /*ea60*/  IMAD.MOV R12, RZ, RZ, -R12 ;  /* 0x000000ffff0c7224 */ /* 0x000fe200078e0a0c */
[----:B------:R-:W-:Y:S01]  /*ea70*/  R2UR UR12, R24 ;  /* 0x00000000180c72ca */ /* 0x000fe200000e0000 */
[----:B------:R-:W-:Y:S01]  /*ea80*/  IMAD.MOV R2, RZ, RZ, -R0 ;  /* 0x000000ffff027224 */ /* 0x000fe200078e0a00 */
[----:B------:R-:W-:Y:S01]  /*ea90*/  LOP3.LUT R3, R10, R3, RZ, 0xc0, !PT ;  /* 0x000000030a037212 */ /* 0x000fe200078ec0ff */
[----:B------:R-:W-:Y:S02]  /*eaa0*/  IMAD R40, R40, R0, R5 ;  /* 0x0000000028287224 */ /* 0x000fe400078e0205 */
[----:B------:R-:W-:Y:S02]  /*eab0*/  @P4 IMAD R15, R13, R12, R16 ;  /* 0x0000000c0d0f4224 */ /* 0x000fe400078e0210 */
[----:B-1----:R-:W-:-:S02]  /*eac0*/  IMAD R0, R2, R22, R11 ;  /* 0x0000001602007224 */ /* 0x002fc400078e020b */
[----:B------:R-:W-:Y:S02]  /*ead0*/  IMAD R40, R40, R23, R15 ;  /* 0x0000001728287224 */ /* 0x000fe400078e020f */
[----:B------:R-:W-:Y:S02]  /*eae0*/  IMAD R3, R0, R14, R3 ;  /* 0x0000000e00037224 */ /* 0x000fe400078e0203 */
[----:B------:R-:W-:-:S03]  /*eaf0*/  IMAD.MOV.U32 R0, RZ, RZ, 0x1 ;  /* 0x00000001ff007424 */ /* 0x000fc600078e00ff */
[----:B------:R-:W-:Y:S02]  /*eb00*/  SEL R2, R3, R40, !P4 ;  /* 0x0000002803027207 */ /* 0x000fe40006000000 */
[----:B------:R-:W-:-:S03]  /*eb10*/  SEL R40, R40, R3, !P4 ;  /* 0x0000000328287207 */ /* 0x000fc60006000000 */
[----:B------:R2:W-:Y:S04]  /*eb20*/  STL [R1+0x78], R2 ;  /* 0x0000780201007387 */ /* 0x0005e80000100800 */
.L_x_290:
[----:B------:R-:W-:Y:S01]  /*eb30*/  UIADD3 UR5, UR9, UR5, URZ ;  /* 0x0000000509057290 */ /* 0x000fe2000fffe03f */
[----:B------:R0:W-:Y:S01]  /*eb40*/  STL [R1+0x7c], R40 ;  /* 0x00007c2801007387 */ /* 0x0001e20000100800 */
[----:B------:R-:W-:Y:S02]  /*eb50*/  LOP3.LUT P0, RZ, R0, 0xff, RZ, 0xc0, !PT ;  /* 0x000000ff00ff7812 */ /* 0x000fe4000780c0ff */
[----:B------:R-:W-:Y:S02]  /*eb60*/  USHF.R.U32.HI UR6, URZ, 0x2, UR5 ;  /* 0x000000023f067899 */ /* 0x000fe40008011605 */
[----:B------:R-:W-:Y:S02]  /*eb70*/  UISETP.GT.U32.AND UP0, UPT, UR5, 0x3, UPT ;  /* 0x000000030500788c */ /* 0x000fe4000bf04070 */
[----:B------:R-:W-:Y:S02]  /*eb80*/  ULOP3.LUT UR6, UR6, 0x1, URZ, 0xc0, !UPT ;  /* 0x0000000106067892 */ /* 0x000fe4000f8ec03f */
[----:B------:R-:W-:-:S02]  /*eb90*/  UISETP.LT.U32.AND UP0, UPT, UR9, 0x4, UP0 ;  /* 0x000000040900788c */ /* 0x000fc40008701070 */
[----:B------:R-:W-:Y:S02]  /*eba0*/  UISETP.NE.U32.AND UP1, UPT, UR6, 0x1, UPT ;  /* 0x000000010600788c */ /* 0x000fe4000bf25070 */
[----:B------:R-:W-:Y:S02]  /*ebb0*/  USEL UR7, URZ, 0x1, !UP0 ;  /* 0x000000013f077887 */ /* 0x000fe4000c000000 */
[----:B------:R-:W-:Y:S02]  /*ebc0*/  UISETP.GT.U32.AND UP1, UPT, UR9, 0x3, !UP1 ;  /* 0x000000030900788c */ /* 0x000fe4000cf24070 */
[----:B------:R-:W-:Y:S02]  /*ebd0*/  ULOP3.LUT UR5, UR5, 0x3, URZ, 0xc0, !UPT ;  /* 0x0000000305057892 */ /* 0x000fe4000f8ec03f */
[----:B------:R-:W-:-:S04]  /*ebe0*/  USEL UR6, URZ, 0x1, !UP1 ;  /* 0x000000013f067887 */ /* 0x000fc8000c800000 */
[----:B------:R-:W-:Y:S01]  /*ebf0*/  ULOP3.LUT UR4, UR6, UR4, UR7, 0x96, !UPT ;  /* 0x0000000406047292 */ /* 0x000fe2000f8e9607 */
[----:B0-----:R-:W-:Y:S11]  /*ec00*/  @P0 BRA `(.L_x_293) ;  /* 0xffffff2400040947 */ /* 0x001ff6000383ffff */
[----:B------:R-:W-:Y:S05]  /*ec10*/  EXIT ;  /* 0x000000000000794d */ /* 0x000fea0003800000 */
.L_x_3:
[----:B------:R-:W2:Y:S01]  /*ec20*/  LDL R16, [R1+0x74] ;  /* 0x0000740001107983 */ /* 0x000ea20000100800 */
[----:B------:R-:W-:-:S03]  /*ec30*/  ULDC.64 UR4, c[0x0][0x650] ;  /* 0x0001940000047ab9 */ /* 0x000fc60000000a00 */
[----:B------:R-:W3:Y:S01]  /*ec40*/  LDL R17, [R1+0x70] ;  /* 0x0000700001117983 */ /* 0x000ee20000100800 */
[----:B------:R-:W-:Y:S01]  /*ec50*/  PRMT R4, RZ, 0x7610, R4 ;  /* 0x00007610ff047816 */ /* 0x000fe20000000004 */
[----:B------:R-:W-:Y:S02]  /*ec60*/  IMAD.MOV.U32 R5, RZ, RZ, -0x1 ;  /* 0xffffffffff057424 */ /* 0x000fe400078e00ff */
[----:B------:R-:W-:Y:S02]  /*ec70*/  IMAD.MOV.U32 R6, RZ, RZ, -0x1 ;  /* 0xffffffffff067424 */ /* 0x000fe400078e00ff */
[----:B------:R-:W-:Y:S01]  /*ec80*/  IMAD.MOV.U32 R11, RZ, RZ, -0x1 ;  /* 0xffffffffff0b7424 */ /* 0x000fe200078e00ff */
[----:B--2---:R-:W-:-:S04]  /*ec90*/  ISETP.GE.U32.AND P0, PT, R16, UR4, PT ;  /* 0x0000000410007c0c */ /* 0x004fc8000bf06070 */
[----:B---3--:R-:W-:-:S13]  /*eca0*/  ISETP.GE.U32.AND.EX P0, PT, R17, UR5, PT, P0 ;  /* 0x0000000511007c0c */ /* 0x008fda000bf06100 */
[----:B------:R-:W-:Y:S05]  /*ecb0*/  @P0 BRA `(.L_x_294) ;  /* 0x00000004005c0947 */ /* 0x000fea0003800000 */
        /* <DEDUP_REMOVED lines=18> */
.L_x_295:
[-CC-:B------:R-:W-:Y:S01]  /*ede0*/  SHF.R.U64 R11, R8, R12.reuse, R9.reuse ;  /* 0x0000000c080b7219 */ /* 0x180fe20000001209 */
[----:B------:R-:W0:Y:S01]  /*edf0*/  LDC.64 R20, c[0x0][0x640] ;  /* 0x00019000ff147b82 */ /* 0x000e220000000a00 */
[----:B------:R-:W-:Y:S01]  /*ee00*/  SHF.R.U32.HI R3, RZ, R12, R9 ;  /* 0x0000000cff037219 */ /* 0x000fe20000011609 */
[----:B------:R-:W-:Y:S01]  /*ee10*/  ULDC UR4, c[0x0][0x150] ;  /* 0x0000540000047ab9 */ /* 0x000fe20000000800 */
[----:B------:R-:W-:Y:S01]  /*ee20*/  IADD3 R7, P0, RZ, -R11, RZ ;  /* 0x8000000bff077210 */ /* 0x000fe20007f1e0ff */
[----:B------:R-:W-:Y:S01]  /*ee30*/  IMAD.MOV.U32 R4, RZ, RZ, R16 ;  /* 0x000000ffff047224 */ /* 0x000fe200078e0010 */
[----:B------:R-:W-:Y:S01]  /*ee40*/  I2FP.F32.U32 R6, R2 ;  /* 0x0000000200067245 */ /* 0x000fe20000201000 */
[----:B------:R-:W-:Y:S02]  /*ee50*/  IMAD.MOV.U32 R5, RZ, RZ, R17 ;  /* 0x000000ffff057224 */ /* 0x000fe400078e0011 */
[----:B------:R-:W1:Y:S01]  /*ee60*/  LDC R10, c[0x0][0x618] ;  /* 0x00018600ff0a7b82 */ /* 0x000e620000000800 */
[----:B------:R-:W-:-:S02]  /*ee70*/  IMAD.X R3, RZ, RZ, ~R3, P0 ;  /* 0x000000ffff037224 */ /* 0x000fc400000e0e03 */
[----:B------:R-:W-:Y:S01]  /*ee80*/  FMUL R9, R6, UR4 ;  /* 0x0000000406097c20 */ /* 0x000fe20008400000 */
[----:B------:R-:W-:Y:S01]  /*ee90*/  IMAD.WIDE.U32 R4, R7, R14, R4 ;  /* 0x0000000e07047225 */ /* 0x000fe200078e0004 */
[----:B------:R-:W-:-:S03]  /*eea0*/  ULDC UR4, c[0x0][0x154] ;  /* 0x0000550000047ab9 */ /* 0x000fc60000000800 */
[----:B------:R-:W-:Y:S01]  /*eeb0*/  IMAD R6, R3, R14, RZ ;  /* 0x0000000e03067224 */ /* 0x000fe200078e02ff */
[----:B------:R-:W2:Y:S01]  /*eec0*/  LDC R13, c[0x0][0x144] ;  /* 0x00005100ff0d7b82 */ /* 0x000ea20000000800 */
[----:B------:R-:W3:Y:S02]  /*eed0*/  F2I.U32.TRUNC.NTZ R9, R9 ;  /* 0x0000000900097305 */ /* 0x000ee4000020f000 */
[----:B------:R-:W-:Y:S02]  /*eee0*/  IMAD R3, R7, R15, R6 ;  /* 0x0000000f07037224 */ /* 0x000fe400078e0206 */
[----:B------:R-:W-:Y:S02]  /*eef0*/  IMAD.MOV.U32 R6, RZ, RZ, -0x1 ;  /* 0xffffffffff067424 */ /* 0x000fe400078e00ff */
[----:B------:R-:W-:Y:S01]  /*ef00*/  IMAD.IADD R3, R5, 0x1, R3 ;  /* 0x0000000105037824 */ /* 0x000fe200078e0203 */
[----:B------:R-:W4:Y:S01]  /*ef10*/  LDC R12, c[0x0][0x608] ;  /* 0x00018200ff0c7b82 */ /* 0x000f220000000800 */
[----:B------:R-:W-:-:S02]  /*ef20*/  I2FP.F32.U32 R5, R0 ;  /* 0x0000000000057245 */ /* 0x000fc40000201000 */
[----:B0-----:R-:W-:-:S03]  /*ef30*/  ISETP.NE.U32.AND P0, PT, R20, RZ, PT ;  /* 0x000000ff1400720c */ /* 0x001fc60003f05070 */
[----:B------:R-:W-:Y:S01]  /*ef40*/  FMUL R5, R5, UR4 ;  /* 0x0000000405057c20 */ /* 0x000fe20008400000 */
[----:B------:R-:W-:Y:S01]  /*ef50*/  ISETP.NE.AND.EX P0, PT, R21, RZ, PT, P0 ;  /* 0x000000ff1500720c */ /* 0x000fe20003f05300 */
[----:B------:R-:W0:Y:S01]  /*ef60*/  LDC R7, c[0x0][0x658] ;  /* 0x00019600ff077b82 */ /* 0x000e220000000800 */
[-C--:B-1----:R-:W-:Y:S01]  /*ef70*/  SHF.R.U64 R8, R4, R10.reuse, R3 ;  /* 0x0000000a04087219 */ /* 0x082fe20000001203 */
[----:B---3--:R-:W-:Y:S01]  /*ef80*/  IMAD.MOV R4, RZ, RZ, -R9 ;  /* 0x000000ffff047224 */ /* 0x008fe200078e0a09 */
[----:B------:R-:W-:Y:S02]  /*ef90*/  SHF.R.U32.HI R3, RZ, R10, R3 ;  /* 0x0000000aff037219 */ /* 0x000fe40000011603 */
[----:B------:R1:W3:Y:S03]  /*efa0*/  F2I.U32.TRUNC.NTZ R10, R5 ;  /* 0x00000005000a7305 */ /* 0x0002e6000020f000 */
[----:B------:R-:W1:Y:S01]  /*efb0*/  LDC R17, c[0x0][0x148] ;  /* 0x00005200ff117b82 */ /* 0x000e620000000800 */
[----:B--2---:R-:W-:-:S02]  /*efc0*/  IMAD R19, R13, R4, R2 ;  /* 0x000000040d137224 */ /* 0x004fc400078e0202 */
[----:B------:R-:W-:-:S05]  /*efd0*/  IMAD.MOV.U32 R4, RZ, RZ, 0x1 ;  /* 0x00000001ff047424 */ /* 0x000fca00078e00ff */
[----:B------:R-:W2:Y:S01]  /*efe0*/  LDC R14, c[0x0][0x600] ;  /* 0x00018000ff0e7b82 */ /* 0x000ea20000000800 */
[-CC-:B----4-:R-:W-:Y:S02]  /*eff0*/  SHF.R.U64 R13, R8, R12.reuse, R3.reuse ;  /* 0x0000000c080d7219 */ /* 0x190fe40000001203 */
[----:B------:R-:W-:-:S05]  /*f000*/  SHF.R.U32.HI R2, RZ, R12, R3 ;  /* 0x0000000cff027219 */ /* 0x000fca0000011603 */
[----:B------:R-:W4:Y:S01]  /*f010*/  LDC R16, c[0x0][0x648] ;  /* 0x00019200ff107b82 */ /* 0x000f220000000800 */
[-CC-:B0-----:R-:W-:Y:S02]  /*f020*/  SHF.R.U64 R15, R13, R7.reuse, R2.reuse ;  /* 0x000000070d0f7219 */ /* 0x181fe40000001202 */
[-C--:B------:R-:W-:Y:S02]  /*f030*/  SHF.L.U32 R6, R6, R7.reuse, RZ ;  /* 0x0000000706067219 */ /* 0x080fe400000006ff */
[-C--:B------:R-:W-:Y:S01]  /*f040*/  SHF.R.U32.HI R3, RZ, R7.reuse, R2 ;  /* 0x00000007ff037219 */ /* 0x080fe20000011602 */
[----:B------:R-:W-:Y:S01]  /*f050*/  IMAD.MOV.U32 R2, RZ, RZ, R15 ;  /* 0x000000ffff027224 */ /* 0x000fe200078e000f */
[----:B------:R-:W-:Y:S01]  /*f060*/  SHF.L.U32 R12, R4, R7, RZ ;  /* 0x00000007040c7219 */ /* 0x000fe200000006ff */
[----:B------:R-:W0:Y:S01]  /*f070*/  LDC R18, c[0x0][0x638] ;  /* 0x00018e00ff127b82 */ /* 0x000e220000000800 */
[----:B------:R-:W-:-:S07]  /*f080*/  LOP3.LUT R22, RZ, R6, RZ, 0x33, !PT ;  /* 0x00000006ff167212 */ /* 0x000fce00078e33ff */
        /* <DEDUP_REMOVED lines=12> */
.L_x_296:
[----:B----4-:R-:W-:Y:S01]  /*f150*/  SHF.R.U64 R3, R2, R16, R3 ;  /* 0x0000001002037219 */ /* 0x010fe20000001203 */
[----:B--2---:R-:W-:Y:S01]  /*f160*/  VIADD R5, R14, 0xffffffff ;  /* 0xffffffff0e057836 */ /* 0x004fe20000000000 */
[----:B------:R-:W-:Y:S01]  /*f170*/  LOP3.LUT R2, R13, R22, RZ, 0xc0, !PT ;  /* 0x000000160d027212 */ /* 0x000fe200078ec0ff */
[----:B------:R-:W-:Y:S02]  /*f180*/  IMAD.MOV R10, RZ, RZ, -R10 ;  /* 0x000000ffff0a7224 */ /* 0x000fe400078e0a0a */
[----:B------:R-:W-:Y:S02]  /*f190*/  IMAD.MOV R4, RZ, RZ, -R3 ;  /* 0x000000ffff047224 */ /* 0x000fe400078e0a03 */
[----:B------:R-:W-:Y:S01]  /*f1a0*/  IMAD R2, R12, R3, R2 ;  /* 0x000000030c027224 */ /* 0x000fe200078e0202 */
[----:B------:R-:W-:Y:S01]  /*f1b0*/  LOP3.LUT R3, R8, R5, RZ, 0xc0, !PT ;  /* 0x0000000508037212 */ /* 0x000fe200078ec0ff */
[----:B------:R-:W-:Y:S02]  /*f1c0*/  @P4 IMAD R19, R17, R10, R0 ;  /* 0x0000000a11134224 */ /* 0x000fe400078e0200 */
[----:B0-----:R-:W-:-:S02]  /*f1d0*/  IMAD R0, R4, R18, R15 ;  /* 0x0000001204007224 */ /* 0x001fc400078e020f */
[----:B------:R-:W-:Y:S02]  /*f1e0*/  IMAD R5, R2, R23, R19 ;  /* 0x0000001702057224 */ /* 0x000fe400078e0213 */
[----:B------:R-:W-:Y:S02]  /*f1f0*/  IMAD R0, R0, R14, R3 ;  /* 0x0000000e00007224 */ /* 0x000fe400078e0203 */
[----:B------:R-:W-:-:S03]  /*f200*/  IMAD.MOV.U32 R4, RZ, RZ, 0x1 ;  /* 0x00000001ff047424 */ /* 0x000fc600078e00ff */
[----:B------:R-:W-:Y:S02]  /*f210*/  SEL R6, R0, R5, !P4 ;  /* 0x0000000500067207 */ /* 0x000fe40006000000 */
[----:B------:R-:W-:-:S07]  /*f220*/  SEL R5, R5, R0, !P4 ;  /* 0x0000000005057207 */ /* 0x000fce0006000000 */
.L_x_294:
[----:B------:R-:W-:-:S08]  /*f230*/  NOP ;  /* 0x0000000000007918 */ /* 0x000fd00000000000 */
[----:B------:R-:W0:-:S00]  /*f240*/  USETMAXREG.DEALLOC.CTAPOOL 0x28 ;  /* 0x00000028000079c8 */ /* 0x000e0000080e0500 */
[----:B------:R-:W-:-:S13]  /*f250*/  ISETP.NE.AND P0, PT, RZ, UR8, PT ;  /* 0x00000008ff007c0c */ /* 0x000fda000bf05270 */
[----:B------:R-:W-:Y:S05]  /*f260*/  @P0 EXIT ;  /* 0x000000000000094d */ /* 0x000fea0003800000 */
[----:B0-----:R-:W-:Y:S01]  /*f270*/  LOP3.LUT P0, RZ, R4, 0xff, RZ, 0xc0, !PT ;  /* 0x000000ff04ff7812 */ /* 0x001fe2000780c0ff */
[----:B------:R-:W-:Y:S02]  /*f280*/  IMAD.MOV.U32 R0, RZ, RZ, 0x1 ;  /* 0x00000001ff007424 */ /* 0x000fe400078e00ff */
[----:B------:R-:W-:-:S10]  /*f290*/  IMAD.MOV.U32 R8, RZ, RZ, RZ ;  /* 0x000000ffff087224 */ /* 0x000fd400078e00ff */
[----:B------:R-:W-:Y:S05]  /*f2a0*/  @!P0 BRA `(.L_x_297) ;  /* 0x0000000c00548947 */ /* 0x000fea0003800000 */
[----:B------:R-:W0:Y:S01]  /*f2b0*/  S2R R2, SR_TID.X ;  /* 0x0000000000027919 */ /* 0x000e220000002100 */
[----:B------:R-:W-:Y:S01]  /*f2c0*/  ULDC UR4, c[0x0][0x28c] ;  /* 0x0000a30000047ab9 */ /* 0x000fe20000000800 */
[----:B------:R-:W-:Y:S01]  /*f2d0*/  ULDC UR6, c[0x0][0x658] ;  /* 0x0001960000067ab9 */ /* 0x000fe20000000800 */
[----:B------:R-:W-:Y:S01]  /*f2e0*/  UIADD3 UR10, UR4, 0x7f, URZ ;  /* 0x0000007f040a7890 */ /* 0x000fe2000fffe03f */
[----:B------:R-:W-:Y:S01]  /*f2f0*/  BSSY B0, `(.L_x_297) ;  /* 0x00000d0000007945 */ /* 0x000fe20003800000 */
[----:B------:R-:W-:Y:S01]  /*f300*/  UMOV UR7, 0xffffffff ;  /* 0xffffffff00077882 */ /* 0x000fe20000000000 */
[----:B------:R-:W-:Y:S01]  /*f310*/  ULDC UR5, c[0x0][0x600] ;  /* 0x0001800000057ab9 */ /* 0x000fe20000000800 */
[----:B------:R-:W-:Y:S01]  /*f320*/  UMOV UR9, 0x1 ;  /* 0x0000000100097882 */ /* 0x000fe20000000000 */
[----:B------:R-:W-:Y:S01]  /*f330*/  USHF.L.U32 UR7, UR7, UR6, URZ ;  /* 0x0000000607077299 */ /* 0x000fe2000800063f */
[----:B------:R-:W-:Y:S01]  /*f340*/  IMAD.MOV.U32 R9, RZ, RZ, 0x1 ;  /* 0x00000001ff097424 */ /* 0x000fe200078e00ff */
[----:B------:R-:W-:Y:S01]  /*f350*/  UIADD3 UR4, UR5, -0x1, URZ ;  /* 0xffffffff05047890 */ /* 0x000fe2000fffe03f */
[----:B------:R-:W-:Y:S01]  /*f360*/  IMAD.MOV.U32 R0, RZ, RZ, 0x1 ;  /* 0x00000001ff007424 */ /* 0x000fe200078e00ff */
[----:B------:R-:W-:Y:S01]  /*f370*/  USHF.R.S32.HI UR11, URZ, 0x1f, UR10 ;  /* 0x0000001f3f0b7899 */ /* 0x000fe2000801140a */
[----:B------:R-:W-:Y:S01]  /*f380*/  IMAD.MOV.U32 R8, RZ, RZ, RZ ;  /* 0x000000ffff087224 */ /* 0x000fe200078e00ff */
[----:B------:R-:W-:Y:S01]  /*f390*/  ULDC UR8, c[0x0][0xc] ;  /* 0x0000030000087ab9 */ /* 0x000fe20000000800 */
[----:B------:R-:W-:-:S02]  /*f3a0*/  USHF.L.U32 UR5, UR9, UR6, URZ ;  /* 0x0000000609057299 */ /* 0x000fc4000800063f */
[----:B------:R-:W-:Y:S01]  /*f3b0*/  ULEA.HI UR11, UR11, UR10, URZ, 0x7 ;  /* 0x0000000a0b0b7291 */ /* 0x000fe2000f8f383f */
[----:B------:R-:W-:Y:S01]  /*f3c0*/  ULDC UR9, c[0x0][0x10] ;  /* 0x0000040000097ab9 */ /* 0x000fe20000000800 */
[----:B------:R-:W-:Y:S02]  /*f3d0*/  ULOP3.LUT UR6, URZ, UR7, URZ, 0x33, !UPT ;  /* 0x000000073f067292 */ /* 0x000fe4000f8e333f */
[----:B------:R-:W-:Y:S01]  /*f3e0*/  UIMAD.WIDE.U32 UR8, UR8, UR9, URZ ;  /* 0x00000009080872a5 */ /* 0x000fe2000f8e003f */
[----:B------:R-:W-:Y:S01]  /*f3f0*/  ULDC UR7, c[0x0][0x14] ;  /* 0x0000050000077ab9 */ /* 0x000fe20000000800 */
[----:B------:R-:W-:Y:S02]  /*f400*/  USHF.R.S32.HI UR20, URZ, 0x7, UR11 ;  /* 0x000000073f147899 */ /* 0x000fe4000801140b */
[----:B------:R-:W-:Y:S02]  /*f410*/  UIMAD.WIDE.U32 UR22, UR8, UR7, URZ ;  /* 0x00000007081672a5 */ /* 0x000fe4000f8e003f */
[----:B------:R-:W-:-:S02]  /*f420*/  UIMAD UR18, UR9, UR7, URZ ;  /* 0x00000007091272a4 */ /* 0x000fc4000f8e023f */
[----:B------:R-:W-:Y:S01]  /*f430*/  ULOP3.LUT UR26, UR13, 0x2, URZ, 0xfc, !UPT ;  /* 0x000000020d1a7892 */ /* 0x000fe2000f8efc3f */
[C---:B0-----:R-:W-:Y:S01]  /*f440*/  LOP3.LUT P3, RZ, R2.reuse, 0x7f, RZ, 0xc0, !PT ;  /* 0x0000007f02ff7812 */ /* 0x041fe2000786c0ff */
[----:B------:R-:W-:Y:S01]  /*f450*/  UIADD3 UR18, UR23, UR18, URZ ;  /* 0x0000001217127290 */ /* 0x000fe2000fffe03f */
[----:B------:R-:W-:Y:S01]  /*f460*/  LOP3.LUT P0, RZ, R2, 0x1f, RZ, 0xc0, !PT ;  /* 0x0000001f02ff7812 */ /* 0x000fe2000780c0ff */
[----:B------:R-:W-:Y:S01]  /*f470*/  UIADD3 UR27, UR20, 0x1, URZ ;  /* 0x00000001141b7890 */ /* 0x000fe2000fffe03f */
[----:B------:R-:W-:Y:S02]  /*f480*/  ULDC.64 UR24, c[0x0][0x198] ;  /* 0x0000660000187ab9 */ /* 0x000fe40000000a00 */
[----:B------:R-:W-:-:S13]  /*f490*/  PLOP3.LUT P0, PT, P0, P3, PT, 0x8a, 0x0 ;  /* 0x000000000000781c */ /* 0x000fda0000707172 */
.L_x_309:
[----:B------:R-:W-:-:S03]  /*f4a0*/  UMOV UR7, 0xffffffff ;  /* 0xffffffff00077882 */ /* 0x000fc60000000000 */
[----:B------:R-:W-:Y:S05]  /*f4b0*/  BRA.DIV UR7, `(.L_x_298) ;  /* 0x0000000e07cc7947 */ /* 0x000fea000b800000 */
[----:B------:R-:W-:-:S13]  /*f4c0*/  ELECT P1, URZ, PT ;  /* 0x00000000003f782f */ /* 0x000fda0003820000 */
.L_x_320:
[----:B------:R-:W0:Y:S01]  /*f4d0*/  LDC R2, c[0x0][0x28c] ;  /* 0x0000a300ff027b82 */ /* 0x000e220000000800 */
[----:B------:R-:W-:Y:S01]  /*f4e0*/  BSSY B1, `(.L_x_299) ;  /* 0x0000038000017945 */ /* 0x000fe20003800000 */
[----:B0-----:R-:W-:-:S13]  /*f4f0*/  ISETP.LT.OR P1, PT, R2, 0x1, !P1 ;  /* 0x000000010200780c */ /* 0x001fda0004f21670 */
[----:B------:R-:W-:Y:S05]  /*f500*/  @P1 BRA `(.L_x_300) ;  /* 0x0000000000d41947 */ /* 0x000fea0003800000 */
[----:B------:R-:W-:Y:S02]  /*f510*/  IMAD.SHL.U32 R6, R6, 0x80, RZ ;  /* 0x0000008006067824 */ /* 0x000fe400078e00ff */
[----:B------:R-:W-:Y:S02]  /*f520*/  IMAD.SHL.U32 R7, R5, 0x100, RZ ;  /* 0x0000010005077824 */ /* 0x000fe400078e00ff */
[----:B------:R-:W-:Y:S02]  /*f530*/  IMAD.MOV.U32 R12, RZ, RZ, RZ ;  /* 0x000000ffff0c7224 */ /* 0x000fe400078e00ff */
[----:B------:R-:W-:Y:S02]  /*f540*/  IMAD.U32 R14, RZ, RZ, UR27 ;  /* 0x0000001bff0e7e24 */ /* 0x000fe4000f8e00ff */
[----:B------:R-:W-:Y:S02]  /*f550*/  IMAD.MOV.U32 R2, RZ, RZ, R0 ;  /* 0x000000ffff027224 */ /* 0x000fe400078e0000 */
[----:B------:R-:W-:-:S07]  /*f560*/  IMAD.MOV.U32 R3, RZ, RZ, R8 ;  /* 0x000000ffff037224 */ /* 0x000fce00078e0008 */
.L_x_304:
[----:B------:R-:W0:Y:S01]  /*f570*/  S2R R5, SR_CgaCtaId ;  /* 0x0000000000057919 */ /* 0x000e220000008800 */
[----:B------:R-:W-:-:S04]  /*f580*/  MOV R4, 0x400 ;  /* 0x0000040000047802 */ /* 0x000fc80000000f00 */
[----:B0-----:R-:W-:Y:S02]  /*f590*/  LEA R10, R5, R4, 0x18 ;  /* 0x00000004050a7211 */ /* 0x001fe400078ec0ff */
[----:B------:R-:W-:Y:S01]  /*f5a0*/  SHF.L.U32 R4, R2, 0x1f, RZ ;  /* 0x0000001f02047819 */ /* 0x000fe200000006ff */
[----:B------:R-:W0:Y:S02]  /*f5b0*/  @!P3 LDC R5, c[0x0][0x500] ;  /* 0x00014000ff05bb82 */ /* 0x000e240000000800 */
[----:B------:R-:W-:-:S04]  /*f5c0*/  IMAD R13, R3, 0x8, R10 ;  /* 0x00000008030d7824 */ /* 0x000fc800078e020a */
[----:B------:R-:W1:Y:S02]  /*f5d0*/  SYNCS.PHASECHK.TRANS64.TRYWAIT P1, [R13+URZ+0x20], R4 ;  /* 0x000020040d0075a7 */ /* 0x000e64000802017f */
[----:B-1----:R-:W-:Y:S05]  /*f5e0*/  @!P1 BRA `(.L_x_301) ;  /* 0x0000000c00a09947 */ /* 0x002fea0003800000 */
.L_x_321:
[----:B------:R-:W-:Y:S01]  /*f5f0*/  UPRMT UR7, UR26, 0x9910, URZ ;  /* 0x000099101a077896 */ /* 0x000fe2000800003f */
[----:B0-----:R0:W-:Y:S03]  /*f600*/  @!P3 SYNCS.ARRIVE.TRANS64 RZ, [R13+URZ], R5 ;  /* 0x000000050dffb9a7 */ /* 0x0011e6000800003f */
[----:B------:R-:W-:-:S06]  /*f610*/  UISETP.NE.AND UP0, UPT, UR7, 0x2, UPT ;  /* 0x000000020700788c */ /* 0x000fcc000bf05270 */
[----:B------:R-:W-:-:S13]  /*f620*/  PLOP3.LUT P1, PT, PT, PT, UP0, 0x80, 0x0 ;  /* 0x000000000000781c */ /* 0x000fda0003f2f008 */
[----:B0-----:R-:W-:Y:S05]  /*f630*/  @P1 BRA `(.L_x_302) ;  /* 0x0000000000041947 */ /* 0x001fea0003800000 */
[----:B------:R-:W-:Y:S01]  /*f640*/  BPT.TRAP 0x1 ;  /* 0x000000040000795c */ /* 0x000fe20000300000 */
.L_x_302:
[----:B------:R-:W-:Y:S05]  /*f650*/  @P0 BRA `(.L_x_303) ;  /* 0x0000000000040947 */ /* 0x000fea0003800000 */
[----:B------:R-:W-:Y:S01]  /*f660*/  BPT.TRAP 0x1 ;  /* 0x000000040000795c */ /* 0x000fe20000300000 */
.L_x_303:
[--C-:B-1----:R-:W-:Y:S01]  /*f670*/  IMAD R4, R3, 0x8000, R10.reuse ;  /* 0x0000800003047824 */ /* 0x102fe200078e020a */
[----:B------:R-:W-:Y:S01]  /*f680*/  R2UR UR9, R13 ;  /* 0x000000000d0972ca */ /* 0x000fe200000e0000 */
[----:B------:R-:W-:Y:S01]  /*f690*/  IMAD R10, R3, 0x4000, R10 ;  /* 0x00004000030a7824 */ /* 0x000fe200078e020a */
[----:B------:R-:W-:Y:S01]  /*f6a0*/  UIADD3 UR14, UP0, UR24, 0xf0, URZ ;  /* 0x000000f0180e7890 */ /* 0x000fe2000ff1e03f */
[----:B------:R-:W-:Y:S01]  /*f6b0*/  VIADD R14, R14, 0xffffffff ;  /* 0xffffffff0e0e7836 */ /* 0x000fe20000000000 */
[----:B------:R-:W-:Y:S01]  /*f6c0*/  R2UR UR7, R4 ;  /* 0x00000000040772ca */ /* 0x000fe200000e0000 */
[----:B------:R-:W-:Y:S01]  /*f6d0*/  UIADD3 UR28, UP1, UR24, 0x1f0, URZ ;  /* 0x000001f0181c7890 */ /* 0x000fe2000ff3e03f */
[----:B------:R-:W-:Y:S01]  /*f6e0*/  R2UR UR8, R10 ;  /* 0x000000000a0872ca */ /* 0x000fe200000e0000 */
[----:B------:R-:W-:Y:S01]  /*f6f0*/  UIADD3.X UR15, URZ, UR25, URZ, UP0, !UPT ;  /* 0x000000193f0f7290 */ /* 0x000fe200087fe43f */
[----:B------:R-:W-:Y:S01]  /*f700*/  R2UR UR11, R7 ;  /* 0x00000000070b72ca */ /* 0x000fe200000e0000 */
[----:B------:R-:W-:Y:S01]  /*f710*/  VIADD R3, R3, 0x1 ;  /* 0x0000000103037836 */ /* 0x000fe20000000000 */
[----:B------:R-:W-:Y:S01]  /*f720*/  R2UR UR10, R12 ;  /* 0x000000000c0a72ca */ /* 0x000fe200000e0000 */
[----:B------:R-:W-:Y:S01]  /*f730*/  UIADD3.X UR29, URZ, UR25, URZ, UP1, !UPT ;  /* 0x000000193f1d7290 */ /* 0x000fe20008ffe43f */
[----:B------:R-:W-:Y:S01]  /*f740*/  R2UR UR12, R11 ;  /* 0x000000000b0c72ca */ /* 0x000fe200000e0000 */
[----:B------:R-:W-:Y:S01]  /*f750*/  UMOV UR16, 0x0 ;  /* 0x0000000000107882 */ /* 0x000fe20000000000 */
[----:B------:R-:W-:Y:S01]  /*f760*/  R2UR UR21, R6 ;  /* 0x00000000061572ca */ /* 0x000fe200000e0000 */
[----:B------:R-:W-:Y:S01]  /*f770*/  UMOV UR17, 0x10000000 ;  /* 0x1000000000117882 */ /* 0x000fe20000000000 */
[----:B------:R-:W-:Y:S01]  /*f780*/  ISETP.GT.AND P2, PT, R14, 0x1, PT ;  /* 0x000000010e00780c */ /* 0x000fe20003f44270 */
[----:B------:R-:W-:Y:S01]  /*f790*/  UIADD3 UR7, UR7, 0x100, URZ ;  /* 0x0000010007077890 */ /* 0x000fe2000fffe03f */
[----:B------:R-:W-:Y:S01]  /*f7a0*/  ISETP.NE.AND P1, PT, R3, 0x4, PT ;  /* 0x000000040300780c */ /* 0x000fe20003f25270 */
[----:B------:R-:W-:Y:S01]  /*f7b0*/  UIADD3 UR19, UR8, 0x20100, URZ ;  /* 0x0002010008137890 */ /* 0x000fe2000fffe03f */
[----:B------:R-:W-:-:S02]  /*f7c0*/  VIADD R12, R12, 0x80 ;  /* 0x000000800c0c7836 */ /* 0x000fc40000000000 */
[----:B------:R-:W-:Y:S02]  /*f7d0*/  SEL R5, RZ, 0x1, P1 ;  /* 0x00000001ff057807 */ /* 0x000fe40000800000 */
[----:B------:R-:W-:Y:S01]  /*f7e0*/  UMOV UR8, UR7 ;  /* 0x0000000700087c82 */ /* 0x000fe20008000000 */
[----:B------:R-:W-:Y:S01]  /*f7f0*/  SEL R3, R3, RZ, P1 ;  /* 0x000000ff03037207 */ /* 0x000fe20000800000 */
[----:B------:R0:W-:Y:S01]  /*f800*/  UTMALDG.3D [UR8], [UR14], desc[UR16] ;  /* 0x000010080e0075b4 */ /* 0x0001e20008011000 */
[----:B------:R-:W-:Y:S01]  /*f810*/  LOP3.LUT R2, R2, R5, RZ, 0x3c, !PT ;  /* 0x0000000502027212 */ /* 0x000fe200078e3cff */
[----:B0-----:R-:W-:Y:S01]  /*f820*/  UMOV UR8, UR19 ;  /* 0x0000001300087c82 */ /* 0x001fe20008000000 */
[----:B------:R-:W-:Y:S02]  /*f830*/  UMOV UR11, UR21 ;  /* 0x00000015000b7c82 */ /* 0x000fe40008000000 */
[----:B------:R0:W-:Y:S02]  /*f840*/  UTMALDG.3D [UR8], [UR28], desc[UR16] ;  /* 0x000010081c0075b4 */ /* 0x0001e40008011000 */
[----:B0-----:R-:W-:Y:S05]  /*f850*/  @P2 BRA `(.L_x_304) ;  /* 0xfffffffc00442947 */ /* 0x001fea000383ffff */
.L_x_300:
[----:B------:R-:W-:Y:S05]  /*f860*/  BSYNC B1 ;  /* 0x0000000000017941 */ /* 0x000fea0003800000 */
.L_x_299:
[----:B------:R-:W2:Y:S01]  /*f870*/  LDL.LU R15, [R1+0x70] ;  /* 0x00007000010f7983 */ /* 0x000ea20000300800 */
[----:B------:R-:W-:Y:S01]  /*f880*/  LOP3.LUT P5, RZ, R9, 0xff, RZ, 0xc0, !PT ;  /* 0x000000ff09ff7812 */ /* 0x000fe200078ac0ff */
[----:B------:R-:W-:Y:S01]  /*f890*/  VIADD R8, R8, UR20 ;  /* 0x0000001408087c36 */ /* 0x000fe20008000000 */
[----:B------:R-:W-:Y:S01]  /*f8a0*/  ULDC.64 UR8, c[0x0][0x650] ;  /* 0x0001940000087ab9 */ /* 0x000fe20000000a00 */
[----:B------:R-:W3:Y:S01]  /*f8b0*/  LDL.LU R13, [R1+0x74] ;  /* 0x00007400010d7983 */ /* 0x000ee20000300800 */
[----:B------:R-:W-:Y:S01]  /*f8c0*/  IMAD.U32 R5, RZ, RZ, UR20 ;  /* 0x00000014ff057e24 */ /* 0x000fe2000f8e00ff */
[----:B------:R-:W-:Y:S01]  /*f8d0*/  BSSY B1, `(.L_x_305) ;  /* 0x000006f000017945 */ /* 0x000fe20003800000 */
[----:B------:R-:W-:Y:S01]  /*f8e0*/  ISETP.GT.U32.AND P1, PT, R8, 0x3, PT ;  /* 0x000000030800780c */ /* 0x000fe20003f24070 */
[----:B------:R-:W-:Y:S01]  /*f8f0*/  IMAD.MOV.U32 R6, RZ, RZ, -0x1 ;  /* 0xffffffffff067424 */ /* 0x000fe200078e00ff */
[----:B------:R-:W-:Y:S01]  /*f900*/  SHF.R.U32.HI R2, RZ, 0x2, R8 ;  /* 0x00000002ff027819 */ /* 0x000fe20000011608 */
[----:B------:R-:W-:Y:S01]  /*f910*/  IMAD.MOV.U32 R11, RZ, RZ, -0x1 ;  /* 0xffffffffff0b7424 */ /* 0x000fe200078e00ff */
[----:B------:R-:W-:Y:S01]  /*f920*/  ISETP.LT.U32.AND P1, PT, R5, 0x4, P1 ;  /* 0x000000040500780c */ /* 0x000fe20000f21070 */
[----:B------:R-:W-:Y:S01]  /*f930*/  IMAD.MOV.U32 R5, RZ, RZ, -0x1 ;  /* 0xffffffffff057424 */ /* 0x000fe200078e00ff */
[----:B------:R-:W-:Y:S01]  /*f940*/  LOP3.LUT R2, R2, 0x1, RZ, 0xc0, !PT ;  /* 0x0000000102027812 */ /* 0x000fe200078ec0ff */
[----:B------:R-:W0:Y:S01]  /*f950*/  @P5 S2R R4, SR_CgaCtaId ;  /* 0x0000000000045919 */ /* 0x000e220000008800 */
[----:B------:R-:W-:-:S02]  /*f960*/  @P5 MOV R3, 0x400 ;  /* 0x0000040000035802 */ /* 0x000fc40000000f00 */
[----:B------:R-:W-:Y:S01]  /*f970*/  ISETP.NE.U32.AND P2, PT, R2, 0x1, PT ;  /* 0x000000010200780c */ /* 0x000fe20003f45070 */
[----:B------:R-:W-:Y:S01]  /*f980*/  IMAD.U32 R2, RZ, RZ, UR20 ;  /* 0x00000014ff027e24 */ /* 0x000fe2000f8e00ff */
[----:B------:R-:W-:Y:S02]  /*f990*/  LOP3.LUT R8, R8, 0x3, RZ, 0xc0, !PT ;  /* 0x0000000308087812 */ /* 0x000fe400078ec0ff */
[----:B------:R-:W-:Y:S02]  /*f9a0*/  PRMT R9, RZ, 0x7610, R9 ;  /* 0x00007610ff097816 */ /* 0x000fe40000000009 */
[----:B------:R-:W-:-:S04]  /*f9b0*/  ISETP.GT.U32.AND P2, PT, R2, 0x3, !P2 ;  /* 0x000000030200780c */ /* 0x000fc80005744070 */
[----:B------:R-:W-:Y:S02]  /*f9c0*/  SEL R2, RZ, 0x1, !P2 ;  /* 0x00000001ff027807 */ /* 0x000fe40005000000 */
[----:B0-----:R-:W-:-:S04]  /*f9d0*/  @P5 LEA R3, R4, R3, 0x18 ;  /* 0x0000000304035211 */ /* 0x001fc800078ec0ff */
[----:B------:R0:W-:Y:S02]  /*f9e0*/  @P5 SYNCS.ARRIVE.TRANS64.A1T0 RZ, [R3+URZ+0x58], RZ ;  /* 0x000058ff03ff59a7 */ /* 0x0001e4000810003f */
[----:B0-----:R-:W-:-:S04]  /*f9f0*/  SEL R3, RZ, 0x1, !P1 ;  /* 0x00000001ff037807 */ /* 0x001fc80004800000 */
[----:B------:R-:W-:Y:S02]  /*fa00*/  LOP3.LUT R0, R2, R0, R3, 0x96, !PT ;  /* 0x0000000002007212 */ /* 0x000fe400078e9603 */
[----:B------:R-:W-:Y:S02]  /*fa10*/  PRMT R2, RZ, 0x7610, R2 ;  /* 0x00007610ff027816 */ /* 0x000fe40000000002 */
[----:B---3--:R-:W-:-:S04]  /*fa20*/  IADD3 R13, P5, R13, UR22, RZ ;  /* 0x000000160d0d7c10 */ /* 0x008fc8000ffbe0ff */
[----:B--2---:R-:W-:Y:S01]  /*fa30*/  IADD3.X R15, R15, UR18, RZ, P5, !PT ;  /* 0x000000120f0f7c10 */ /* 0x004fe2000affe4ff */
[----:B------:R0:W-:Y:S01]  /*fa40*/  STL [R1+0x74], R13 ;  /* 0x0000740d01007387 */ /* 0x0001e20000100800 */
[----:B------:R-:W-:-:S03]  /*fa50*/  ISETP.GE.U32.AND P5, PT, R13, UR8, PT ;  /* 0x000000080d007c0c */ /* 0x000fc6000bfa6070 */
[----:B------:R0:W-:Y:S01]  /*fa60*/  STL [R1+0x70], R15 ;  /* 0x0000700f01007387 */ /* 0x0001e20000100800 */
[----:B------:R-:W-:-:S13]  /*fa70*/  ISETP.GE.U32.AND.EX P1, PT, R15, UR9, PT, P5 ;  /* 0x000000090f007c0c */ /* 0x000fda000bf26150 */
[----:B0-----:R-:W-:Y:S05]  /*fa80*/  @P1 BRA `(.L_x_306) ;  /* 0x00000004004c1947 */ /* 0x001fea0003800000 */
[----:B------:R-:W-:Y:S01]  /*fa90*/  ULDC.64 UR8, c[0x0][0x628] ;  /* 0x00018a0000087ab9 */ /* 0x000fe20000000a00 */
[----:B------:R-:W0:Y:S01]  /*faa0*/  S2R R12, SR_CTAID.X ;  /* 0x00000000000c7919 */ /* 0x000e220000002500 */
[----:B------:R-:W-:Y:S01]  /*fab0*/  ISETP.NE.U32.AND P1, PT, RZ, UR8, PT ;  /* 0x00000008ff007c0c */ /* 0x000fe2000bf25070 */
[----:B------:R-:W-:Y:S01]  /*fac0*/  ULDC UR10, c[0x0][0x630] ;  /* 0x00018c00000a7ab9 */ /* 0x000fe20000000800 */
[----:B------:R-:W-:Y:S01]  /*fad0*/  IMAD.MOV.U32 R2, RZ, RZ, R13 ;  /* 0x000000ffff027224 */ /* 0x000fe200078e000d */
[----:B------:R-:W1:Y:S01]  /*fae0*/  S2R R10, SR_CTAID.Y ;  /* 0x00000000000a7919 */ /* 0x000e620000002600 */
[----:B------:R-:W-:Y:S01]  /*faf0*/  ISETP.NE.AND.EX P1, PT, RZ, UR9, PT, P1 ;  /* 0x00000009ff007c0c */ /* 0x000fe2000bf25310 */
[----:B------:R-:W-:-:S12]  /*fb00*/  IMAD.MOV.U32 R3, RZ, RZ, R15 ;  /* 0x000000ffff037224 */ /* 0x000fd800078e000f */
[----:B------:R-:W-:Y:S05]  /*fb10*/  @!P1 BRA `(.L_x_307) ;  /* 0x0000000000289947 */ /* 0x000fea0003800000 */
[----:B------:R-:W-:Y:S02]  /*fb20*/  ULDC UR7, c[0x0][0x634] ;  /* 0x00018d0000077ab9 */ /* 0x000fe40000000800 */
[----:B------:R-:W-:-:S05]  /*fb30*/  IADD3 R7, P1, R13, UR7, RZ ;  /* 0x000000070d077c10 */ /* 0x000fca000ff3e0ff */
[----:B------:R-:W-:-:S04]  /*fb40*/  IMAD.X R11, RZ, RZ, R15, P1 ;  /* 0x000000ffff0b7224 */ /* 0x000fc800008e060f */
[----:B------:R-:W-:-:S04]  /*fb50*/  IMAD.WIDE.U32 R4, R11, UR8, RZ ;  /* 0x000000080b047c25 */ /* 0x000fc8000f8e00ff */
[----:B------:R-:W-:-:S04]  /*fb60*/  IMAD.WIDE.U32 R4, P1, R7, UR9, R4 ;  /* 0x0000000907047c25 */ /* 0x000fc8000f820004 */
[----:B------:R-:W-:-:S04]  /*fb70*/  IMAD.WIDE.U32 R6, R7, UR8, RZ ;  /* 0x0000000807067c25 */ /* 0x000fc8000f8e00ff */
[----:B------:R-:W-:Y:S01]  /*fb80*/  IMAD.X R3, RZ, RZ, RZ, P1 ;  /* 0x000000ffff037224 */ /* 0x000fe200008e06ff */
[----:B------:R-:W-:Y:S01]  /*fb90*/  IADD3 RZ, P1, R7, R4, RZ ;  /* 0x0000000407ff7210 */ /* 0x000fe20007f3e0ff */
[----:B------:R-:W-:-:S04]  /*fba0*/  IMAD.MOV.U32 R2, RZ, RZ, R5 ;  /* 0x000000ffff027224 */ /* 0x000fc800078e0005 */
[----:B------:R-:W-:-:S08]  /*fbb0*/  IMAD.WIDE.U32.X R2, R11, UR9, R2, P1 ;  /* 0x000000090b027c25 */ /* 0x000fd000088e0402 */
.L_x_307:
[--C-:B------:R-:W-:Y:S01]  /*fbc0*/  SHF.R.U64 R11, R2, UR10, R3.reuse ;  /* 0x0000000a020b7c19 */ /* 0x100fe20008001203 */
[----:B------:R-:W-:Y:S01]  /*fbd0*/  ULDC.64 UR8, c[0x0][0x620] ;  /* 0x0001880000087ab9 */ /* 0x000fe20000000a00 */
[----:B------:R-:W-:Y:S01]  /*fbe0*/  SHF.R.U32.HI R2, RZ, UR10, R3 ;  /* 0x0000000aff027c19 */ /* 0x000fe20008011603 */
[----:B------:R-:W-:Y:S01]  /*fbf0*/  IMAD.MOV.U32 R3, RZ, RZ, R15 ;  /* 0x000000ffff037224 */ /* 0x000fe200078e000f */
[----:B------:R-:W-:Y:S01]  /*fc00*/  IADD3 R5, P1, RZ, -R11, RZ ;  /* 0x8000000bff057210 */ /* 0x000fe20007f3e0ff */
[----:B------:R-:W-:Y:S01]  /*fc10*/  ULDC UR7, c[0x0][0x150] ;  /* 0x0000540000077ab9 */ /* 0x000fe20000000800 */
[----:B0-----:R-:W-:Y:S01]  /*fc20*/  I2FP.F32.U32 R6, R12 ;  /* 0x0000000c00067245 */ /* 0x001fe20000201000 */
[----:B------:R-:W0:Y:S01]  /*fc30*/  LDC R7, c[0x0][0x144] ;  /* 0x00005100ff077b82 */ /* 0x000e220000000800 */
[----:B------:R-:W-:Y:S01]  /*fc40*/  ULDC.64 UR10, c[0x0][0x640] ;  /* 0x00019000000a7ab9 */ /* 0x000fe20000000a00 */
[----:B------:R-:W-:Y:S01]  /*fc50*/  IMAD.X R2, RZ, RZ, ~R2, P1 ;  /* 0x000000ffff027224 */ /* 0x000fe200008e0e02 */
[----:B------:R-:W-:Y:S01]  /*fc60*/  ISETP.NE.U32.AND P1, PT, RZ, UR10, PT ;  /* 0x0000000aff007c0c */ /* 0x000fe2000bf25070 */
[----:B------:R-:W-:Y:S01]  /*fc70*/  FMUL R6, R6, UR7 ;  /* 0x0000000706067c20 */ /* 0x000fe20008400000 */
[----:B------:R-:W-:Y:S01]  /*fc80*/  ULDC UR7, c[0x0][0x618] ;  /* 0x0001860000077ab9 */ /* 0x000fe20000000800 */
[----:B------:R-:W-:Y:S01]  /*fc90*/  IMAD R4, R2, UR8, RZ ;  /* 0x0000000802047c24 */ /* 0x000fe2000f8e02ff */
[----:B------:R-:W-:Y:S01]  /*fca0*/  ISETP.NE.AND.EX P1, PT, RZ, UR11, PT, P1 ;  /* 0x0000000bff007c0c */ /* 0x000fe2000bf25310 */
[----:B------:R-:W-:Y:S01]  /*fcb0*/  IMAD.MOV.U32 R2, RZ, RZ, R13 ;  /* 0x000000ffff027224 */ /* 0x000fe200078e000d */
[----:B------:R-:W2:Y:S01]  /*fcc0*/  LDC R15, c[0x0][0x148] ;  /* 0x00005200ff0f7b82 */ /* 0x000ea20000000800 */
[----:B------:R-:W3:Y:S02]  /*fcd0*/  F2I.U32.TRUNC.NTZ R6, R6 ;  /* 0x0000000600067305 */ /* 0x000ee4000020f000 */
[----:B------:R-:W-:Y:S01]  /*fce0*/  IMAD.WIDE.U32 R2, R5, UR8, R2 ;  /* 0x0000000805027c25 */ /* 0x000fe2000f8e0002 */
[----:B------:R-:W-:-:S03]  /*fcf0*/  ULDC UR8, c[0x0][0x154] ;  /* 0x0000550000087ab9 */ /* 0x000fc60000000800 */
[----:B------:R-:W-:Y:S01]  /*fd00*/  IMAD R5, R5, UR9, R4 ;  /* 0x0000000905057c24 */ /* 0x000fe2000f8e0204 */
[----:B------:R-:W-:-:S03]  /*fd10*/  ULDC UR9, c[0x0][0x608] ;  /* 0x0001820000097ab9 */ /* 0x000fc60000000800 */
[----:B------:R-:W-:-:S05]  /*fd20*/  IMAD.IADD R3, R3, 0x1, R5 ;  /* 0x0000000103037824 */ /* 0x000fca00078e0205 */
[----:B------:R-:W-:Y:S01]  /*fd30*/  SHF.R.U64 R13, R2, UR7, R3 ;  /* 0x00000007020d7c19 */ /* 0x000fe20008001203 */
[----:B---3--:R-:W-:Y:S01]  /*fd40*/  IMAD.MOV R6, RZ, RZ, -R6 ;  /* 0x000000ffff067224 */ /* 0x008fe200078e0a06 */
[----:B-1----:R-:W-:-:S03]  /*fd50*/  I2FP.F32.U32 R2, R10 ;  /* 0x0000000a00027245 */ /* 0x002fc60000201000 */
[----:B0-----:R-:W-:Y:S02]  /*fd60*/  IMAD R19, R7, R6, R12 ;  /* 0x0000000607137224 */ /* 0x001fe400078e020c */
[----:B------:R-:W-:Y:S01]  /*fd70*/  FMUL R4, R2, UR8 ;  /* 0x0000000802047c20 */ /* 0x000fe20008400000 */
[----:B------:R-:W-:Y:S01]  /*fd80*/  SHF.R.U32.HI R2, RZ, UR7, R3 ;  /* 0x00000007ff027c19 */ /* 0x000fe20008011603 */
[----:B------:R-:W-:Y:S02]  /*fd90*/  ULDC UR7, c[0x0][0x658] ;  /* 0x0001960000077ab9 */ /* 0x000fe40000000800 */
[----:B------:R0:W1:Y:S01]  /*fda0*/  F2I.U32.TRUNC.NTZ R18, R4 ;  /* 0x0000000400127305 */ /* 0x000062000020f000 */
[--C-:B------:R-:W-:Y:S02]  /*fdb0*/  SHF.R.U64 R16, R13, UR9, R2.reuse ;  /* 0x000000090d107c19 */ /* 0x100fe40008001202 */
[----:B------:R-:W-:-:S04]  /*fdc0*/  SHF.R.U32.HI R3, RZ, UR9, R2 ;  /* 0x00000009ff037c19 */ /* 0x000fc80008011602 */
[--C-:B------:R-:W-:Y:S02]  /*fdd0*/  SHF.R.U64 R14, R16, UR7, R3.reuse ;  /* 0x00000007100e7c19 */ /* 0x100fe40008001203 */
[----:B------:R-:W-:-:S03]  /*fde0*/  SHF.R.U32.HI R3, RZ, UR7, R3 ;  /* 0x00000007ff037c19 */ /* 0x000fc60008011603 */
[----:B------:R-:W-:Y:S01]  /*fdf0*/  IMAD.MOV.U32 R2, RZ, RZ, R14 ;  /* 0x000000ffff027224 */ /* 0x000fe200078e000e */
[----:B0-2---:R-:W-:Y:S06]  /*fe00*/  @!P1 BRA `(.L_x_308) ;  /* 0x0000000000289947 */ /* 0x005fec0003800000 */
        /* <DEDUP_REMOVED lines=10> */
.L_x_308:
[----:B------:R-:W-:Y:S01]  /*feb0*/  ULDC UR7, c[0x0][0x648] ;  /* 0x0001920000077ab9 */ /* 0x000fe20000000800 */
[----:B-1----:R-:W-:Y:S01]  /*fec0*/  IMAD.MOV R18, RZ, RZ, -R18 ;  /* 0x000000ffff127224 */ /* 0x002fe200078e0a12 */
[----:B------:R-:W-:Y:S01]  /*fed0*/  SHF.R.U64 R3, R2, UR7, R3 ;  /* 0x0000000702037c19 */ /* 0x000fe20008001203 */
[----:B------:R-:W-:Y:S01]  /*fee0*/  ULDC UR7, c[0x0][0x638] ;  /* 0x00018e0000077ab9 */ /* 0x000fe20000000800 */
[----:B------:R-:W-:Y:S01]  /*fef0*/  LOP3.LUT R2, R16, UR6, RZ, 0xc0, !PT ;  /* 0x0000000610027c12 */ /* 0x000fe2000f8ec0ff */
[----:B------:R-:W-:Y:S01]  /*ff00*/  @P4 IMAD R19, R15, R18, R10 ;  /* 0x000000120f134224 */ /* 0x000fe200078e020a */
[----:B------:R-:W-:Y:S01]  /*ff10*/  LOP3.LUT R13, R13, UR4, RZ, 0xc0, !PT ;  /* 0x000000040d0d7c12 */ /* 0x000fe2000f8ec0ff */
[----:B------:R-:W-:Y:S01]  /*ff20*/  IMAD.MOV R5, RZ, RZ, -R3 ;  /* 0x000000ffff057224 */ /* 0x000fe200078e0a03 */
[----:B------:R-:W-:Y:S01]  /*ff30*/  ULDC UR8, c[0x0][0x610] ;  /* 0x0001840000087ab9 */ /* 0x000fe20000000800 */
[----:B------:R-:W-:Y:S02]  /*ff40*/  IMAD R2, R3, UR5, R2 ;  /* 0x0000000503027c24 */ /* 0x000fe4000f8e0202 */
[----:B------:R-:W-:Y:S01]  /*ff50*/  IMAD R14, R5, UR7, R14 ;  /* 0x00000007050e7c24 */ /* 0x000fe2000f8e020e */
[----:B------:R-:W-:Y:S01]  /*ff60*/  ULDC UR7, c[0x0][0x600] ;  /* 0x0001800000077ab9 */ /* 0x000fe20000000800 */
[----:B------:R-:W-:-:S02]  /*ff70*/  IMAD R5, R2, UR8, R19 ;  /* 0x0000000802057c24 */ /* 0x000fc4000f8e0213 */
[----:B------:R-:W-:Y:S02]  /*ff80*/  IMAD R14, R14, UR7, R13 ;  /* 0x000000070e0e7c24 */ /* 0x000fe4000f8e020d */
[----:B------:R-:W-:-:S03]  /*ff90*/  IMAD.MOV.U32 R2, RZ, RZ, 0x1 ;  /* 0x00000001ff027424 */ /* 0x000fc600078e00ff */
[----:B------:R-:W-:Y:S02]  /*ffa0*/  SEL R6, R14, R5, !P4 ;  /* 0x000000050e067207 */ /* 0x000fe40006000000 */
[----:B------:R-:W-:-:S07]  /*ffb0*/  SEL R5, R5, R14, !P4 ;  /* 0x0000000e05057207 */ /* 0x000fce0006000000 */
.L_x_306:
[----:B------:R-:W-:Y:S05]  /*ffc0*/  BSYNC B1 ;  /* 0x0000000000017941 */ /* 0x000fea0003800000 */
.L_x_305:
[----:B------:R-:W-:-:S13]  /*ffd0*/  LOP3.LUT P1, RZ, R2, 0xff, RZ, 0xc0, !PT ;  /* 0x000000ff02ff7812 */ /* 0x000fda000782c0ff */
[----:B------:R-:W-:Y:S05]  /*ffe0*/  @P1 BRA `(.L_x_309) ;  /* 0xfffffff4002c1947 */ /* 0x000fea000383ffff */
[----:B------:R-:W-:Y:S05]  /*fff0*/  BSYNC B0 ;  /* 0x0000000000007941 */ /* 0x000fea0003800000 */
.L_x_297:
[----:B------:R-:W-:-:S03]  /*10000*/  UMOV UR7, 0xffffffff ;  /* 0xffffffff00077882 */ /* 0x000fc60000000000 */
[----:B------:R-:W-:Y:S05]  /*10010*/  BRA.DIV UR7, `(.L_x_310) ;  /* 0x0000000607287947 */ /* 0x000fea000b800000 */
[----:B------:R-:W-:-:S13]  /*10020*/  ELECT P0, URZ, PT ;  /* 0x00000000003f782f */ /* 0x000fda0003800000 */
.L_x_324:
[----:B------:R-:W-:Y:S04]  /*10030*/  BSSY B0, `(.L_x_311) ;  /* 0x000002c000007945 */ /* 0x000fe80003800000 */
[----:B------:R-:W-:Y:S05]  /*10040*/  @!P0 BRA `(.L_x_312) ;  /* 0x0000000000a88947 */ /* 0x000fea0003800000 */
[----:B------:R-:W-:-:S04]  /*10050*/  ULOP3.LUT UR7, UR13, 0x2, URZ, 0xfc, !UPT ;  /* 0x000000020d077892 */ /* 0x000fc8000f8efc3f */
[----:B------:R-:W-:-:S06]  /*10060*/  UISETP.NE.AND UP0, UPT, UR7, 0x3, UPT ;  /* 0x000000030700788c */ /* 0x000fcc000bf05270 */
[----:B------:R-:W-:-:S13]  /*10070*/  PLOP3.LUT P0, PT, PT, PT, UP0, 0x80, 0x0 ;  /* 0x000000000000781c */ /* 0x000fda0003f0f008 */
[----:B------:R-:W-:Y:S05]  /*10080*/  @!P0 BRA `(.L_x_313) ;  /* 0x0000000000048947 */ /* 0x000fea0003800000 */
[----:B------:R-:W-:Y:S01]  /*10090*/  BPT.TRAP 0x1 ;  /* 0x000000040000795c */ /* 0x000fe20000300000 */
.L_x_313:
[----:B------:R-:W0:Y:S01]  /*100a0*/  S2R R3, SR_CgaCtaId ;  /* 0x0000000000037919 */ /* 0x000e220000008800 */
[----:B------:R-:W-:-:S04]  /*100b0*/  MOV R2, 0x400 ;  /* 0x0000040000027802 */ /* 0x000fc80000000f00 */
[----:B0-----:R-:W-:Y:S02]  /*100c0*/  LEA R3, R3, R2, 0x18 ;  /* 0x0000000203037211 */ /* 0x001fe400078ec0ff */
[----:B------:R-:W-:-:S03]  /*100d0*/  SHF.L.U32 R2, R0, 0x1f, RZ ;  /* 0x0000001f00027819 */ /* 0x000fc600000006ff */
[----:B------:R-:W-:-:S04]  /*100e0*/  VIADD R3, R3, 0x20 ;  /* 0x0000002003037836 */ /* 0x000fc80000000000 */
[C---:B------:R-:W-:Y:S02]  /*100f0*/  IMAD R7, R8.reuse, 0x8, R3 ;  /* 0x0000000808077824 */ /* 0x040fe400078e0203 */
[----:B------:R-:W-:Y:S02]  /*10100*/  VIADD R8, R8, 0x1 ;  /* 0x0000000108087836 */ /* 0x000fe40000000000 */
[----:B------:R-:W0:Y:S03]  /*10110*/  SYNCS.PHASECHK.TRANS64.TRYWAIT P0, [R7+URZ], R2 ;  /* 0x00000002070075a7 */ /* 0x000e26000800017f */
[----:B------:R-:W-:-:S04]  /*10120*/  ISETP.NE.AND P1, PT, R8, 0x4, PT ;  /* 0x000000040800780c */ /* 0x000fc80003f25270 */
[----:B------:R-:W-:Y:S02]  /*10130*/  SEL R5, RZ, 0x1, P1 ;  /* 0x00000001ff057807 */ /* 0x000fe40000800000 */
[----:B------:R-:W-:Y:S02]  /*10140*/  SEL R8, R8, RZ, P1 ;  /* 0x000000ff08087207 */ /* 0x000fe40000800000 */
[----:B------:R-:W-:-:S03]  /*10150*/  LOP3.LUT R5, R0, R5, RZ, 0x3c, !PT ;  /* 0x0000000500057212 */ /* 0x000fc600078e3cff */
[----:B------:R-:W-:Y:S01]  /*10160*/  IMAD R9, R8, 0x8, R3 ;  /* 0x0000000808097824 */ /* 0x000fe200078e0203 */
[----:B------:R-:W-:Y:S01]  /*10170*/  SHF.L.U32 R4, R5, 0x1f, RZ ;  /* 0x0000001f05047819 */ /* 0x000fe200000006ff */
[----:B0-----:R-:W-:Y:S06]  /*10180*/  @!P0 BRA `(.L_x_314) ;  /* 0x0000000000f08947 */ /* 0x001fec0003800000 */
.L_x_325:
[----:B------:R-:W1:Y:S01]  /*10190*/  SYNCS.PHASECHK.TRANS64.TRYWAIT P0, [R9+URZ], R4 ;  /* 0x00000004090075a7 */ /* 0x000e62000800017f */
[----:B------:R-:W-:-:S05]  /*101a0*/  VIADD R0, R8, 0x1 ;  /* 0x0000000108007836 */ /* 0x000fca0000000000 */
[----:B------:R-:W-:-:S04]  /*101b0*/  ISETP.NE.AND P1, PT, R0, 0x4, PT ;  /* 0x000000040000780c */ /* 0x000fc80003f25270 */
[----:B0-----:R-:W-:Y:S02]  /*101c0*/  SEL R2, RZ, 0x1, P1 ;  /* 0x00000001ff027807 */ /* 0x001fe40000800000 */
[----:B------:R-:W-:Y:S02]  /*101d0*/  SEL R0, R0, RZ, P1 ;  /* 0x000000ff00007207 */ /* 0x000fe40000800000 */
[----:B------:R-:W-:-:S03]  /*101e0*/  LOP3.LUT R7, R5, R2, RZ, 0x3c, !PT ;  /* 0x0000000205077212 */ /* 0x000fc600078e3cff */
[----:B------:R-:W-:Y:S01]  /*101f0*/  IMAD R6, R0, 0x8, R3 ;  /* 0x0000000800067824 */ /* 0x000fe200078e0203 */
[----:B------:R-:W-:Y:S01]  /*10200*/  SHF.L.U32 R5, R7, 0x1f, RZ ;  /* 0x0000001f07057819 */ /* 0x000fe200000006ff */
[----:B-1----:R-:W-:Y:S06]  /*10210*/  @!P0 BRA `(.L_x_315) ;  /* 0x0000000000e08947 */ /* 0x002fec0003800000 */
.L_x_326:
[----:B------:R-:W1:Y:S01]  /*10220*/  SYNCS.PHASECHK.TRANS64.TRYWAIT P0, [R6+URZ], R5 ;  /* 0x00000005060075a7 */ /* 0x000e62000800017f */
[----:B------:R-:W-:-:S05]  /*10230*/  VIADD R0, R0, 0x1 ;  /* 0x0000000100007836 */ /* 0x000fca0000000000 */
[----:B------:R-:W-:-:S04]  /*10240*/  ISETP.NE.AND P1, PT, R0, 0x4, PT ;  /* 0x000000040000780c */ /* 0x000fc80003f25270 */
[----:B------:R-:W-:Y:S02]  /*10250*/  SEL R2, RZ, 0x1, P1 ;  /* 0x00000001ff027807 */ /* 0x000fe40000800000 */
[----:B------:R-:W-:Y:S02]  /*10260*/  SEL R0, R0, RZ, P1 ;  /* 0x000000ff00007207 */ /* 0x000fe40000800000 */
[----:B------:R-:W-:Y:S01]  /*10270*/  LOP3.LUT R2, R7, R2, RZ, 0x3c, !PT ;  /* 0x0000000207027212 */ /* 0x000fe200078e3cff */
[----:B-1----:R-:W-:Y:S06]  /*10280*/  @!P0 BRA `(.L_x_316) ;  /* 0x0000000000d88947 */ /* 0x002fec0003800000 */
.L_x_327:
[----:B------:R-:W-:Y:S01]  /*10290*/  IMAD R3, R0, 0x8, R3 ;  /* 0x0000000800037824 */ /* 0x000fe200078e0203 */
[----:B------:R-:W-:-:S07]  /*102a0*/  SHF.L.U32 R0, R2, 0x1f, RZ ;  /* 0x0000001f02007819 */ /* 0x000fce00000006ff */
.L_x_317:
[----:B--2---:R2:W3:Y:S02]  /*102b0*/  SYNCS.PHASECHK.TRANS64.TRYWAIT P0, [R3+URZ], R0 ;  /* 0x00000000030075a7 */ /* 0x0044e4000800017f */
[----:B---3--:R-:W-:Y:S05]  /*102c0*/  @!P0 NANOSLEEP.SYNCS 0x989680 ;  /* 0x009896800000895d */ /* 0x008fea0003900000 */
[----:B------:R-:W3:Y:S02]  /*102d0*/  @!P0 SYNCS.PHASECHK.TRANS64 P0, [R3+URZ], R0 ;  /* 0x00000000030085a7 */ /* 0x000ee4000800007f */
[----:B---3--:R-:W-:Y:S05]  /*102e0*/  @!P0 BRA `(.L_x_317) ;  /* 0xfffffffc00f08947 */ /* 0x008fea000383ffff */
.L_x_312:
[----:B------:R-:W-:Y:S05]  /*102f0*/  BSYNC B0 ;  /* 0x0000000000007941 */ /* 0x000fea0003800000 */
.L_x_311:
[----:B------:R-:W-:Y:S05]  /*10300*/  EXIT ;  /* 0x000000000000794d */ /* 0x000fea0003800000 */
.L_x_17:
[----:B-1----:R-:W-:-:S04]  /*10310*/  IMAD.U32 R3, RZ, RZ, UR6 ;  /* 0x00000006ff037e24 */ /* 0x002fc8000f8e00ff */
[----:B------:R1:W2:Y:S03]  /*10320*/  SYNCS.PHASECHK.TRANS64.TRYWAIT P0, [R3+URZ], R0 ;  /* 0x00000000030075a7 */ /* 0x0002a6000800017f */
[----:B--2---:R-:W-:Y:S05]  /*10330*/  @!P0 NANOSLEEP.SYNCS 0x989680 ;  /* 0x009896800000895d */ /* 0x004fea0003900000 */
[----:B------:R-:W2:Y:S02]  /*10340*/  @!P0 SYNCS.PHASECHK.TRANS64 P0, [R3+URZ], R0 ;  /* 0x00000000030085a7 */ /* 0x000ea4000800007f */
[----:B--2---:R-:W-:Y:S05]  /*10350*/  @!P0 BRA `(.L_x_17) ;  /* 0xfffffffc00ec8947 */ /* 0x004fea000383ffff */
[----:B------:R-:W-:Y:S05]  /*10360*/  BRA `(.L_x_16) ;  /* 0xffffff1400f87947 */ /* 0x000fea000383ffff */
.L_x_23:
[----:B-----5:R2:W-:Y:S02]  /*10370*/  STL [R1+0x80], R0 ;  /* 0x0000800001007387 */ /* 0x0205e40000100800 */
[----:B--2---:R-:W-:-:S04]  /*10380*/  IMAD.U32 R0, RZ, RZ, UR16 ;  /* 0x00000010ff007e24 */ /* 0x004fc8000f8e00ff */
[----:B------:R2:W3:Y:S03]  /*10390*/  SYNCS.PHASECHK.TRANS64.TRYWAIT P0, [R0+URZ], R229 ;  /* 0x000000e5000075a7 */ /* 0x0004e6000800017f */
[----:B---3--:R-:W-:Y:S05]  /*103a0*/  @!P0 NANOSLEEP.SYNCS 0x989680 ;  /* 0x009896800000895d */ /* 0x008fea0003900000 */
[----:B------:R2:W3:Y:S02]  /*103b0*/  @!P0 SYNCS.PHASECHK.TRANS64 P0, [R0+URZ], R229 ;  /* 0x000000e5000085a7 */ /* 0x0004e4000800007f */
[----:B--2---:R2:W5:Y:S02]  /*103c0*/  LDL.LU R0, [R1+0x80] ;  /* 0x0000800001007983 */ /* 0x0045640000300800 */
[----:B--23--:R-:W-:Y:S05]  /*103d0*/  @!P0 BRA `(.L_x_23) ;  /* 0xfffffffc00e48947 */ /* 0x00cfea000383ffff */
[----:B------:R-:W-:Y:S05]  /*103e0*/  BRA `(.L_x_22) ;  /* 0xffffff2800c47947 */ /* 0x000fea000383ffff */
.L_x_298:
[----:B------:R-:W-:Y:S01]  /*103f0*/  BSSY B1, `(.L_x_318) ;  /* 0x0000006000017945 */ /* 0x000fe20003800000 */
[----:B------:R-:W-:-:S07]  /*10400*/  IMAD.MOV.U32 R2, RZ, RZ, -0x1 ;  /* 0xffffffffff027424 */ /* 0x000fce00078e00ff */
[----:B------:R-:W-:Y:S05]  /*10410*/  WARPSYNC.COLLECTIVE R2, `(.L_x_319) ;  /* 0x00000000020c7348 */ /* 0x000fea0003c00000 */
[----:B------:R-:W-:Y:S02]  /*10420*/  ELECT P1, UR62, PT ;  /* 0x00000000003e782f */ /* 0x000fe40003820000 */
[----:B------:R-:W-:Y:S01]  /*10430*/  MOV R2, UR62 ;  /* 0x0000003e00027c02 */ /* 0x000fe20008000f00 */
[----:B------:R-:W-:Y:S10]  /*10440*/  ENDCOLLECTIVE ;  /* 0x000000000000791b */ /* 0x000ff40003800000 */
.L_x_319:
[----:B------:R-:W-:Y:S05]  /*10450*/  BSYNC B1 ;  /* 0x0000000000017941 */ /* 0x000fea0003800000 */
.L_x_318:
[----:B------:R-:W-:Y:S05]  /*10460*/  BRA `(.L_x_320) ;  /* 0xfffffff000187947 */ /* 0x000fea000383ffff */
.L_x_301:
[----:B-1----:R1:W2:Y:S02]  /*10470*/  SYNCS.PHASECHK.TRANS64.TRYWAIT P1, [R13+URZ+0x20], R4 ;  /* 0x000020040d0075a7 */ /* 0x0022a4000802017f */
[----:B--2---:R-:W-:Y:S05]  /*10480*/  @!P1 NANOSLEEP.SYNCS 0x989680 ;  /* 0x009896800000995d */ /* 0x004fea0003900000 */
[----:B------:R-:W2:Y:S02]  /*10490*/  @!P1 SYNCS.PHASECHK.TRANS64 P1, [R13+URZ+0x20], R4 ;  /* 0x000020040d0095a7 */ /* 0x000ea4000802007f */
[----:B--2---:R-:W-:Y:S05]  /*104a0*/  @!P1 BRA `(.L_x_301) ;  /* 0xfffffffc00f09947 */ /* 0x004fea000383ffff */
[----:B------:R-:W-:Y:S05]  /*104b0*/  BRA `(.L_x_321) ;  /* 0xfffffff0004c7947 */ /* 0x000fea000383ffff */
.L_x_310:
[----:B------:R-:W-:Y:S01]  /*104c0*/  BSSY B0, `(.L_x_322) ;  /* 0x0000006000007945 */ /* 0x000fe20003800000 */
[----:B------:R-:W-:-:S07]  /*104d0*/  IMAD.MOV.U32 R2, RZ, RZ, -0x1 ;  /* 0xffffffffff027424 */ /* 0x000fce00078e00ff */
[----:B------:R-:W-:Y:S05]  /*104e0*/  WARPSYNC.COLLECTIVE R2, `(.L_x_323) ;  /* 0x00000000020c7348 */ /* 0x000fea0003c00000 */
[----:B------:R-:W-:Y:S02]  /*104f0*/  ELECT P1, UR62, PT ;  /* 0x00000000003e782f */ /* 0x000fe40003820000 */
[----:B------:R-:W-:Y:S01]  /*10500*/  MOV R2, UR62 ;  /* 0x0000003e00027c02 */ /* 0x000fe20008000f00 */
[----:B------:R-:W-:Y:S10]  /*10510*/  ENDCOLLECTIVE ;  /* 0x000000000000791b */ /* 0x000ff40003800000 */
.L_x_323:
[----:B------:R-:W-:Y:S05]  /*10520*/  BSYNC B0 ;  /* 0x0000000000007941 */ /* 0x000fea0003800000 */
.L_x_322:
[----:B------:R-:W-:Y:S01]  /*10530*/  PLOP3.LUT P0, PT, P1, PT, PT, 0x80, 0x0 ;  /* 0x000000000000781c */ /* 0x000fe20000f0f070 */
[----:B------:R-:W-:-:S12]  /*10540*/  BRA `(.L_x_324) ;  /* 0xfffffff800b87947 */ /* 0x000fd8000383ffff */
.L_x_314:
[----:B0-----:R0:W1:Y:S02]  /*10550*/  SYNCS.PHASECHK.TRANS64.TRYWAIT P0, [R7+URZ], R2 ;  /* 0x00000002070075a7 */ /* 0x001064000800017f */
[----:B-1----:R-:W-:Y:S05]  /*10560*/  @!P0 NANOSLEEP.SYNCS 0x989680 ;  /* 0x009896800000895d */ /* 0x002fea0003900000 */
[----:B------:R-:W1:Y:S02]  /*10570*/  @!P0 SYNCS.PHASECHK.TRANS64 P0, [R7+URZ], R2 ;  /* 0x00000002070085a7 */ /* 0x000e64000800007f */
[----:B-1----:R-:W-:Y:S05]  /*10580*/  @!P0 BRA `(.L_x_314) ;  /* 0xfffffffc00f08947 */ /* 0x002fea000383ffff */
[----:B------:R-:W-:Y:S05]  /*10590*/  BRA `(.L_x_325) ;  /* 0xfffffff800fc7947 */ /* 0x000fea000383ffff */
.L_x_315:
[----:B0-----:R0:W1:Y:S02]  /*105a0*/  SYNCS.PHASECHK.TRANS64.TRYWAIT P0, [R9+URZ], R4 ;  /* 0x00000004090075a7 */ /* 0x001064000800017f */
[----:B-1----:R-:W-:Y:S05]  /*105b0*/  @!P0 NANOSLEEP.SYNCS 0x989680 ;  /* 0x009896800000895d */ /* 0x002fea0003900000 */
[----:B------:R-:W1:Y:S02]  /*105c0*/  @!P0 SYNCS.PHASECHK.TRANS64 P0, [R9+URZ], R4 ;  /* 0x00000004090085a7 */ /* 0x000e64000800007f */
[----:B-1----:R-:W-:Y:S05]  /*105d0*/  @!P0 BRA `(.L_x_315) ;  /* 0xfffffffc00f08947 */ /* 0x002fea000383ffff */
[----:B------:R-:W-:Y:S05]  /*105e0*/  BRA `(.L_x_326) ;  /* 0xfffffffc000c7947 */ /* 0x000fea000383ffff */
.L_x_316:
[----:B-1----:R1:W2:Y:S02]  /*105f0*/  SYNCS.PHASECHK.TRANS64.TRYWAIT P0, [R6+URZ], R5 ;  /* 0x00000005060075a7 */ /* 0x0022a4000800017f */
[----:B--2---:R-:W-:Y:S05]  /*10600*/  @!P0 NANOSLEEP.SYNCS 0x989680 ;  /* 0x009896800000895d */ /* 0x004fea0003900000 */
[----:B------:R-:W2:Y:S02]  /*10610*/  @!P0 SYNCS.PHASECHK.TRANS64 P0, [R6+URZ], R5 ;  /* 0x00000005060085a7 */ /* 0x000ea4000800007f */
[----:B--2---:R-:W-:Y:S05]  /*10620*/  @!P0 BRA `(.L_x_316) ;  /* 0xfffffffc00f08947 */ /* 0x004fea000383ffff */
[----:B------:R-:W-:Y:S05]  /*10630*/  BRA `(.L_x_327) ;  /* 0xfffffffc00147947 */ /* 0x000fea000383ffff */
.L_x_328:
[----:B------:R-:W-:-:S00]  /*10640*/  BRA `(.L_x_328) ;  /* 0xfffffffc00fc7947 */ /* 0x000fc0000383ffff */
[----:B------:R-:W-:-:S00]  /*10650*/  NOP ;  /* 0x0000000000007918 */ /* 0x000fc00000000000 */
        /* <DEDUP_REMOVED lines=10> */
.L_x_329:


//--------------------- .nv.shared._ZN7cutlass13device_kernelINS_4gemm6kernel13GemmUniversalIN4cute5tupleIJiiiiEEENS1_10collective13CollectiveMmaINS1_37MainloopSm90TmaGmmaWarpSpecializedFP8ILi4ENS5_IJNS4_1CILi1EEESB_SB_EEENS1_35KernelTmaWarpSpecializedCooperativeEEENS5_IJNSA_ILi256EEENSA_ILi128EEESG_EEENS_12float_e5m2_tENS5_IJlSB_lEEENS_12float_e4m3_tESJ_NS4_8TiledMMAINS4_8MMA_AtomIJNS4_4SM904GMMA31MMA_64x128x32_F32E5M2E4M3_SS_TNILNSO_7ScaleInE1ELSQ_1EEEEEENS4_6LayoutINS5_IJNSA_ILi2EEESB_SB_EEENS5_IJSB_NSA_ILi0EEESW_EEEEENS5_IJNS4_10UnderscoreESZ_SZ_EEEEENS4_13SM90_TMA_LOADENS4_14ComposedLayoutINS4_7SwizzleILi3ELi4ELi3EEENS4_18smem_ptr_flag_bitsILi8EEENST_INS5_IJNSA_ILi8EEESG_EEENS5_IJSG_SB_EEEEEEEvNS4_8identityES12_S1C_vS1D_EENS_8epilogue10collective6detail29Sm90TmaWarpSpecializedAdapterINS1G_15DefaultEpilogueISI_SJ_SJ_NS1F_6thread17LinearCombinationISI_Li1EffLNS1K_9ScaleType4KindE0ELNS_15FloatRoundStyleE2ESI_EENS1_15EpilogueDefaultEEEEEvvEEEEvNT_6ParamsE --------------------------
	.section	.nv.shared._ZN7cutlass13device_kernelINS_4gemm6kernel13GemmUniversalIN4cute5tupleIJiiiiEEENS1_10collective13CollectiveMmaINS1_37MainloopSm90TmaGmmaWarpSpecializedFP8ILi4ENS5_IJNS4_1CILi1EEESB_SB_EEENS1_35KernelTmaWarpSpecializedCooperativeEEENS5_IJNSA_ILi256EEENSA_ILi128EEESG_EEENS_12float_e5m2_tENS5_IJlSB_lEEENS_12float_e4m3_tESJ_NS4_8TiledMMAINS4_8MMA_AtomIJNS4_4SM904GMMA31MMA_64x128x32_F32E5M2E4M3_SS_TNILNSO_7ScaleInE1ELSQ_1EEEEEENS4_6LayoutINS5_IJNSA_ILi2EEESB_SB_EEENS5_IJSB_NSA_ILi0EEESW_EEEEENS5_IJNS4_10UnderscoreESZ_SZ_EEEEENS4_13SM90_TMA_LOADENS4_14ComposedLayoutINS4_7SwizzleILi3ELi4ELi3EEENS4_18smem_ptr_flag_bitsILi8EEENST_INS5_IJNSA_ILi8EEESG_EEENS5_IJSG_SB_EEEEEEEvNS4_8identityES12_S1C_vS1D_EENS_8epilogue10collective6detail29Sm90TmaWarpSpecializedAdapterINS1G_15DefaultEpilogueISI_SJ_SJ_NS1F_6thread17LinearCombinationISI_Li1EffLNS1K_9ScaleType4KindE0ELNS_15FloatRoundStyleE2ESI_EENS1_15EpilogueDefaultEEEEEvvEEEEvNT_6ParamsE,"aw",@nobits
	.sectionflags	@""
	.align	16
	.zero		1024


//--------------------- .nv.shared.reserved.0     --------------------------
	.section	.nv.shared.reserved.0,"aw",@nobits
	.weak		__nv_reservedSMEM_offset_0_alias
	.size		__nv_reservedSMEM_offset_0_alias, 0, 0
	.other		__nv_reservedSMEM_offset_0_alias,@"STO_CUDA_RESERVED_SHARED STV_DEFAULT"
__nv_reservedSMEM_offset_0_alias:
	.zero		0


//--------------------- .nv.global                --------------------------
	.section	.nv.global,"aw",@nobits
.nv.global:
	.type		_ZN40_INTERNAL_4d912ec9_4_k_cu_bc23eced_313204cute1_E,@object
	.size		_ZN40_INTERNAL_4d912ec9_4_k_cu_bc23eced_313204cute1_E,(_ZN40_INTERNAL_4d912ec9_4_k_cu_bc23eced_313204cuda3std3__45__cpo6cbeginE - _ZN40_INTERNAL_4d912ec9_4_k_cu_bc23eced_313204cute1_E)
_ZN40_INTERNAL_4d912ec9_4_k_cu_bc23eced_313204cute1_E:
	.zero		1
	.type		_ZN40_INTERNAL_4d912ec9_4_k_cu_bc23eced_313204cuda3std3__45__cpo6cbeginE,@object
	.size		_ZN40_INTERNAL_4d912ec9_4_k_cu_bc23eced_313204cuda3std3__45__cpo6cbeginE,(_ZN40_INTERNAL_4d912ec9_4_k_cu_bc23eced_313204cuda3std3__48in_placeE - _ZN40_INTERNAL_4d912ec9_4_k_cu_bc23eced_313204cuda3std3__45__cpo6cbeginE)
_ZN40_INTERNAL_4d912ec9_4_k_cu_bc23eced_313204cuda3std3__45__cpo6cbeginE:
	.zero		1
	.type		_ZN40_INTERNAL_4d912ec9_4_k_cu_bc23eced_313204cuda3std3__48in_placeE,@object
	.size		_ZN40_INTERNAL_4d912ec9_4_k_cu_bc23eced_313204cuda3std3__48in_placeE,(_ZN40_INTERNAL_4d912ec9_4_k_cu_bc23eced_313204cuda3std6ranges3__45__cpo9iter_moveE - _ZN40_INTERNAL_4d912ec9_4_k_cu_bc23eced_313204cuda3std3__48in_placeE)
_ZN40_INTERNAL_4d912ec9_4_k_cu_bc23eced_313204cuda3std3__48in_placeE:
	.zero		1
	.type		_ZN40_INTERNAL_4d912ec9_4_k_cu_bc23eced_313204cuda3std6ranges3__45__cpo9iter_moveE,@object
	.size		_ZN40_INTERNAL_4d912ec9_4_k_cu_bc23eced_313204cuda3std6ranges3__45__cpo9iter_moveE,(_ZN40_INTERNAL_4d912ec9_4_k_cu_bc23eced_313204cuda3std3__45__cpo5beginE - _ZN40_INTERNAL_4d912ec9_4_k_cu_bc23eced_313204cuda3std6ranges3__45__cpo9iter_moveE)
_ZN40_INTERNAL_4d912ec9_4_k_cu_bc23eced_313204cuda3std6ranges3__45__cpo9iter_moveE:
	.zero		1
	.type		_ZN40_INTERNAL_4d912ec9_4_k_cu_bc23eced_313204cuda3std3__45__cpo5beginE,@object
	.size		_ZN40_INTERNAL_4d912ec9_4_k_cu_bc23eced_313204cuda3std3__45__cpo5beginE,(_ZN40_INTERNAL_4d912ec9_4_k_cu_bc23eced_313204cuda3std3__442_GLOBAL__N__4d912ec9_4_k_cu_bc23eced_313206ignoreE - _ZN40_INTERNAL_4d912ec9_4_k_cu_bc23eced_313204cuda3std3__45__cpo5beginE)
_ZN40_INTERNAL_4d912ec9_4_k_cu_bc23eced_313204cuda3std3__45__cpo5beginE:
	.zero		1
	.type		_ZN40_INTERNAL_4d912ec9_4_k_cu_bc23eced_313204cuda3std3__442_GLOBAL__N__4d912ec9_4_k_cu_bc23eced_313206ignoreE,@object
	.size		_ZN40_INTERNAL_4d912ec9_4_k_cu_bc23eced_313204cuda3std3__442_GLOBAL__N__4d912ec9_4_k_cu_bc23eced_313206ignoreE,(_ZN40_INTERNAL_4d912ec9_4_k_cu_bc23eced_313204cute7productE - _ZN40_INTERNAL_4d912ec9_4_k_cu_bc23eced_313204cuda3std3__442_GLOBAL__N__4d912ec9_4_k_cu_bc23eced_313206ignoreE)
_ZN40_INTERNAL_4d912ec9_4_k_cu_bc23eced_313204cuda3std3__442_GLOBAL__N__4d912ec9_4_k_cu_bc23eced_313206ignoreE:
	.zero		1
	.type		_ZN40_INTERNAL_4d912ec9_4_k_cu_bc23eced_313204cute7productE,@object
	.size		_ZN40_INTERNAL_4d912ec9_4_k_cu_bc23eced_313204cute7productE,(_ZN40_INTERNAL_4d912ec9_4_k_cu_bc23eced_313204cuda3std3__45__cpo3endE - _ZN40_INTERNAL_4d912ec9_4_k_cu_bc23eced_313204cute7productE)
_ZN40_INTERNAL_4d912ec9_4_k_cu_bc23eced_313204cute7productE:
	.zero		1
	.type		_ZN40_INTERNAL_4d912ec9_4_k_cu_bc23eced_313204cuda3std3__45__cpo3endE,@object
	.size		_ZN40_INTERNAL_4d912ec9_4_k_cu_bc23eced_313204cuda3std3__45__cpo3endE,(_ZN40_INTERNAL_4d912ec9_4_k_cu_bc23eced_313204cuda3std3__419piecewise_constructE - _ZN40_INTERNAL_4d912ec9_4_k_cu_bc23eced_313204cuda3std3__45__cpo3endE)
_ZN40_INTERNAL_4d912ec9_4_k_cu_bc23eced_313204cuda3std3__45__cpo3endE:
	.zero		1
	.type		_ZN40_INTERNAL_4d912ec9_4_k_cu_bc23eced_313204cuda3std3__419piecewise_constructE,@object
	.size		_ZN40_INTERNAL_4d912ec9_4_k_cu_bc23eced_313204cuda3std3__419piecewise_constructE,(_ZN40_INTERNAL_4d912ec9_4_k_cu_bc23eced_313204cuda3std3__45__cpo4cendE - _ZN40_INTERNAL_4d912ec9_4_k_cu_bc23eced_313204cuda3std3__419piecewise_constructE)
_ZN40_INTERNAL_4d912ec9_4_k_cu_bc23eced_313204cuda3std3__419piecewise_constructE:
	.zero		1
	.type		_ZN40_INTERNAL_4d912ec9_4_k_cu_bc23eced_313204cuda3std3__45__cpo4cendE,@object
	.size		_ZN40_INTERNAL_4d912ec9_4_k_cu_bc23eced_313204cuda3std3__45__cpo4cendE,(_ZN40_INTERNAL_4d912ec9_4_k_cu_bc23eced_313204cuda3std6ranges3__45__cpo4swapE - _ZN40_INTERNAL_4d912ec9_4_k_cu_bc23eced_313204cuda3std3__45__cpo4cendE)
_ZN40_INTERNAL_4d912ec9_4_k_cu_bc23eced_313204cuda3std3__45__cpo4cendE:
	.zero		1
	.type		_ZN40_INTERNAL_4d912ec9_4_k_cu_bc23eced_313204cuda3std6ranges3__45__cpo4swapE,@object
	.size		_ZN40_INTERNAL_4d912ec9_4_k_cu_bc23eced_313204cuda3std6ranges3__45__cpo4swapE,(.L_7 - _ZN40_INTERNAL_4d912ec9_4_k_cu_bc23eced_313204cuda3std6ranges3__45__cpo4swapE)
_ZN40_INTERNAL_4d912ec9_4_k_cu_bc23eced_313204cuda3std6ranges3__45__cpo4swapE:
	.zero		1
.L_7:


//--------------------- .nv.constant0._ZN7cutlass13device_kernelINS_4gemm6kernel13GemmUniversalIN4cute5tupleIJiiiiEEENS1_10collective13CollectiveMmaINS1_37MainloopSm90TmaGmmaWarpSpecializedFP8ILi4ENS5_IJNS4_1CILi1EEESB_SB_EEENS1_35KernelTmaWarpSpecializedCooperativeEEENS5_IJNSA_ILi256EEENSA_ILi128EEESG_EEENS_12float_e5m2_tENS5_IJlSB_lEEENS_12float_e4m3_tESJ_NS4_8TiledMMAINS4_8MMA_AtomIJNS4_4SM904GMMA31MMA_64x128x32_F32E5M2E4M3_SS_TNILNSO_7ScaleInE1ELSQ_1EEEEEENS4_6LayoutINS5_IJNSA_ILi2EEESB_SB_EEENS5_IJSB_NSA_ILi0EEESW_EEEEENS5_IJNS4_10UnderscoreESZ_SZ_EEEEENS4_13SM90_TMA_LOADENS4_14ComposedLayoutINS4_7SwizzleILi3ELi4ELi3EEENS4_18smem_ptr_flag_bitsILi8EEENST_INS5_IJNSA_ILi8EEESG_EEENS5_IJSG_SB_EEEEEEEvNS4_8identityES12_S1C_vS1D_EENS_8epilogue10collective6detail29Sm90TmaWarpSpecializedAdapterINS1G_15DefaultEpilogueISI_SJ_SJ_NS1F_6thread17LinearCombinationISI_Li1EffLNS1K_9ScaleType4KindE0ELNS_15FloatRoundStyleE2ESI_EENS1_15EpilogueDefaultEEEEEvvEEEEvNT_6ParamsE --------------------------
	.section	.nv.constant0._ZN7cutlass13device_kernelINS_4gemm6kernel13GemmUniversalIN4cute5tupleIJiiiiEEENS1_10collective13CollectiveMmaINS1_37MainloopSm90TmaGmmaWarpSpecializedFP8ILi4ENS5_IJNS4_1CILi1EEESB_SB_EEENS1_35KernelTmaWarpSpecializedCooperativeEEENS5_IJNSA_ILi256EEENSA_ILi128EEESG_EEENS_12float_e5m2_tENS5_IJlSB_lEEENS_12float_e4m3_tESJ_NS4_8TiledMMAINS4_8MMA_AtomIJNS4_4SM904GMMA31MMA_64x128x32_F32E5M2E4M3_SS_TNILNSO_7ScaleInE1ELSQ_1EEEEEENS4_6LayoutINS5_IJNSA_ILi2EEESB_SB_EEENS5_IJSB_NSA_ILi0EEESW_EEEEENS5_IJNS4_10UnderscoreESZ_SZ_EEEEENS4_13SM90_TMA_LOADENS4_14ComposedLayoutINS4_7SwizzleILi3ELi4ELi3EEENS4_18smem_ptr_flag_bitsILi8EEENST_INS5_IJNSA_ILi8EEESG_EEENS5_IJSG_SB_EEEEEEEvNS4_8identityES12_S1C_vS1D_EENS_8epilogue10collective6detail29Sm90TmaWarpSpecializedAdapterINS1G_15DefaultEpilogueISI_SJ_SJ_NS1F_6thread17LinearCombinationISI_Li1EffLNS1K_9ScaleType4KindE0ELNS_15FloatRoundStyleE2ESI_EENS1_15EpilogueDefaultEEEEEvvEEEEvNT_6ParamsE,"a",@progbits
	.sectionflags	@""
	.align	4
.nv.constant0._ZN7cutlass13device_kernelINS_4gemm6kernel13GemmUniversalIN4cute5tupleIJiiiiEEENS1_10collective13CollectiveMmaINS1_37MainloopSm90TmaGmmaWarpSpecializedFP8ILi4ENS5_IJNS4_1CILi1EEESB_SB_EEENS1_35KernelTmaWarpSpecializedCooperativeEEENS5_IJNSA_ILi256EEENSA_ILi128EEESG_EEENS_12float_e5m2_tENS5_IJlSB_lEEENS_12float_e4m3_tESJ_NS4_8TiledMMAINS4_8MMA_AtomIJNS4_4SM904GMMA31MMA_64x128x32_F32E5M2E4M3_SS_TNILNSO_7ScaleInE1ELSQ_1EEEEEENS4_6LayoutINS5_IJNSA_ILi2EEESB_SB_EEENS5_IJSB_NSA_ILi0EEESW_EEEEENS5_IJNS4_10UnderscoreESZ_SZ_EEEEENS4_13SM90_TMA_LOADENS4_14ComposedLayoutINS4_7SwizzleILi3ELi4ELi3EEENS4_18smem_ptr_flag_bitsILi8EEENST_INS5_IJNSA_ILi8EEESG_EEENS5_IJSG_SB_EEEEEEEvNS4_8identityES12_S1C_vS1D_EENS_8epilogue10collective6detail29Sm90TmaWarpSpecializedAdapterINS1G_15DefaultEpilogueISI_SJ_SJ_NS1F_6thread17LinearCombinationISI_Li1EffLNS1K_9ScaleType4KindE0ELNS_15FloatRoundStyleE2ESI_EENS1_15EpilogueDefaultEEEEEvvEEEEvNT_6ParamsE:
	.zero		1664


//--------------------- SYMBOLS --------------------------

	.type		.nv.reservedSmem.offset0,@object
	.size		.nv.reservedSmem.offset0,0x4
